def attn_fwd(
    Q,
    K,
    V,
    Out,
    Lse,
    sm_scale,
    stride_qz,
    stride_qh,
    stride_qm,
    stride_qk,
    stride_kz,
    stride_kh,
    stride_kn,
    stride_kk,
    stride_vz,
    stride_vh,
    stride_vn,
    stride_vk,
    stride_oz,
    stride_oh,
    stride_om,
    stride_ok,
    seqlen_q,
    seqlen_k,
    BLOCK_M: tl.constexpr,
    BLOCK_N: tl.constexpr,
    HEAD_DIM: tl.constexpr,
    CAUSAL: tl.constexpr,
):
    start_m = tl.program_id(0)
    off_hz = tl.program_id(1)
    q_off = off_hz * stride_qh
    k_off = off_hz * stride_kh
    v_off = off_hz * stride_vh
    offs_m = start_m * BLOCK_M + tl.arange(0, BLOCK_M)
    offs_d = tl.arange(0, HEAD_DIM)
    offs_n = tl.arange(0, BLOCK_N)
    q_ptrs = Q + q_off + offs_m[:, None] * stride_qm + offs_d[None, :] * stride_qk
    k_ptrs = K + k_off + offs_d[:, None] * stride_kk + offs_n[None, :] * stride_kn
    v_ptrs = V + v_off + offs_n[:, None] * stride_vn + offs_d[None, :] * stride_vk
    m_i = tl.full([BLOCK_M], float("-inf"), dtype=tl.float32)
    l_i = tl.zeros([BLOCK_M], dtype=tl.float32) + 1.0
    acc = tl.zeros([BLOCK_M, HEAD_DIM], dtype=tl.float32)
    q = tl.load(q_ptrs)
    acc, l_i, m_i = _attn_fwd_inner(
        acc,
        l_i,
        m_i,
        q,
        k_ptrs,
        v_ptrs,
        sm_scale,
        stride_kn,
        stride_vn,
        start_m,
        seqlen_k,
        BLOCK_M,
        BLOCK_N,
        HEAD_DIM,
        CAUSAL,
    )
    acc = acc / l_i[:, None]
    lse = m_i + tl.math.log2(l_i) / 1.4426950408889634
    o_ptrs = (
        Out
        + off_hz * stride_oh
        + offs_m[:, None] * stride_om
        + offs_d[None, :] * stride_ok
    )
    tl.store(o_ptrs, acc.to(Out.dtype.element_ty))
    tl.store(Lse + off_hz * seqlen_q + offs_m, lse)

# config = {"BLOCK_M": 128, "BLOCK_N": 64, "HEAD_DIM": 128, "arch": "sm_100", "causal": false, "dtype": "fp8e4m3", "num_stages": 4, "num_warps": 8}
# arch = sm_100


// ===== COMPILED SASS (sm_100a) =====

	.target	sm_100a

	.elftype	@"ET_EXEC"


//--------------------- .note.nv.tkinfo           --------------------------
	.section	.note.nv.tkinfo,"",@"SHT_NOTE"
	.sectionflags	@"SHF_NOTE_NV_TKINFO"
	.tkinfo
        /*0018*/ 	.word	0x00000081
        /*0030*/ 	.string	""
        /*0030*/ 	.string	"ptxas-blackwell"
        /*0030*/ 	.string	"Cuda compilation tools, release 12.9, V12.9.86"
        /*0030*/ 	.string	"Build cuda_12.9.r12.9/compiler.36037853_0"
        /*0030*/ 	.string	"-v  -suppress-debug-info  -lineinfo  -arch sm_100a "



//--------------------- .note.nv.cuver            --------------------------
	.section	.note.nv.cuver,"",@"SHT_NOTE"
	.sectionflags	@"SHF_NOTE_NV_CUVER"
        /*0018*/ 	.short	0x0001
        /*001a*/ 	.short	0x0064
        /*001c*/ 	.short	0x0001
        /*001e*/ 	.short	0x0000
        /*0020*/ 	.short	0x0001
        /*0022*/ 	.short	0x0000


//--------------------- .nv.info                  --------------------------
	.section	.nv.info,"",@"SHT_CUDA_INFO"
	.align	4


	//----- nvinfo : EIATTR_REGCOUNT
	.align		4
        /*0000*/ 	.byte	0x04, 0x2f
        /*0002*/ 	.short	(.L_5 - .L_4)
	.align		4
.L_4:
        /*0004*/ 	.word	index@(attn_fwd)
        /*0008*/ 	.word	0x000000fc


	//----- nvinfo : EIATTR_FRAME_SIZE
	.align		4
.L_5:
        /*000c*/ 	.byte	0x04, 0x11
        /*000e*/ 	.short	(.L_7 - .L_6)
	.align		4
.L_6:
        /*0010*/ 	.word	index@($__internal_2_$__cuda_sm10x_tcgen05_guardrail_trap_unallocated_columns_being_dealloced)
        /*0014*/ 	.word	0x00000000


	//----- nvinfo : EIATTR_FRAME_SIZE
	.align		4
.L_7:
        /*0018*/ 	.byte	0x04, 0x11
        /*001a*/ 	.short	(.L_9 - .L_8)
	.align		4
.L_8:
        /*001c*/ 	.word	index@($__internal_1_$__cuda_sm10x_tcgen05_guardrail_trap_phase_invalid_during_alloc)
        /*0020*/ 	.word	0x00000000


	//----- nvinfo : EIATTR_FRAME_SIZE
	.align		4
.L_9:
        /*0024*/ 	.byte	0x04, 0x11
        /*0026*/ 	.short	(.L_11 - .L_10)
	.align		4
.L_10:
        /*0028*/ 	.word	index@($__internal_0_$__cuda_sm10x_tcgen05_guardrail_trap_col_being_dealloced_not_returned_by_alloc)
        /*002c*/ 	.word	0x00000000


	//----- nvinfo : EIATTR_FRAME_SIZE
	.align		4
.L_11:
        /*0030*/ 	.byte	0x04, 0x11
        /*0032*/ 	.short	(.L_13 - .L_12)
	.align		4
.L_12:
        /*0034*/ 	.word	index@(attn_fwd)
        /*0038*/ 	.word	0x00000000


	//----- nvinfo : EIATTR_MIN_STACK_SIZE
	.align		4
.L_13:
        /*003c*/ 	.byte	0x04, 0x12
        /*003e*/ 	.short	(.L_15 - .L_14)
	.align		4
.L_14:
        /*0040*/ 	.word	index@(attn_fwd)
        /*0044*/ 	.word	0x00000000
.L_15:


//--------------------- .nv.info.attn_fwd         --------------------------
	.section	.nv.info.attn_fwd,"",@"SHT_CUDA_INFO"
	.sectionflags	@""
	.align	4


	//----- nvinfo : EIATTR_CUDA_API_VERSION
	.align		4
        /*0000*/ 	.byte	0x04, 0x37
        /*0002*/ 	.short	(.L_17 - .L_16)
.L_16:
        /*0004*/ 	.word	0x00000081


	//----- nvinfo : EIATTR_KPARAM_INFO
	.align		4
.L_17:
        /*0008*/ 	.byte	0x04, 0x17
        /*000a*/ 	.short	(.L_19 - .L_18)
.L_18:
        /*000c*/ 	.word	0x00000000
        /*0010*/ 	.short	0x0019
        /*0012*/ 	.short	0x0080
        /*0014*/ 	.byte	0x00, 0xf4, 0x21, 0x00


	//----- nvinfo : EIATTR_KPARAM_INFO
	.align		4
.L_19:
        /*0018*/ 	.byte	0x04, 0x17
        /*001a*/ 	.short	(.L_21 - .L_20)
.L_20:
        /*001c*/ 	.word	0x00000000
        /*0020*/ 	.short	0x0018
        /*0022*/ 	.short	0x0078
        /*0024*/ 	.byte	0x00, 0xf4, 0x21, 0x00


	//----- nvinfo : EIATTR_KPARAM_INFO
	.align		4
.L_21:
        /*0028*/ 	.byte	0x04, 0x17
        /*002a*/ 	.short	(.L_23 - .L_22)
.L_22:
        /*002c*/ 	.word	0x00000000
        /*0030*/ 	.short	0x0017
        /*0032*/ 	.short	0x0070
        /*0034*/ 	.byte	0x00, 0xf0, 0x11, 0x00


	//----- nvinfo : EIATTR_KPARAM_INFO
	.align		4
.L_23:
        /*0038*/ 	.byte	0x04, 0x17
        /*003a*/ 	.short	(.L_25 - .L_24)
.L_24:
        /*003c*/ 	.word	0x00000000
        /*0040*/ 	.short	0x0016
        /*0042*/ 	.short	0x006c
        /*0044*/ 	.byte	0x00, 0xf0, 0x11, 0x00


	//----- nvinfo : EIATTR_KPARAM_INFO
	.align		4
.L_25:
        /*0048*/ 	.byte	0x04, 0x17
        /*004a*/ 	.short	(.L_27 - .L_26)
.L_26:
        /*004c*/ 	.word	0x00000000
        /*0050*/ 	.short	0x0015
        /*0052*/ 	.short	0x0068
        /*0054*/ 	.byte	0x00, 0xf0, 0x11, 0x00


	//----- nvinfo : EIATTR_KPARAM_INFO
	.align		4
.L_27:
        /*0058*/ 	.byte	0x04, 0x17
        /*005a*/ 	.short	(.L_29 - .L_28)
.L_28:
        /*005c*/ 	.word	0x00000000
        /*0060*/ 	.short	0x0014
        /*0062*/ 	.short	0x0064
        /*0064*/ 	.byte	0x00, 0xf0, 0x11, 0x00


	//----- nvinfo : EIATTR_KPARAM_INFO
	.align		4
.L_29:
        /*0068*/ 	.byte	0x04, 0x17
        /*006a*/ 	.short	(.L_31 - .L_30)
.L_30:
        /*006c*/ 	.word	0x00000000
        /*0070*/ 	.short	0x0013
        /*0072*/ 	.short	0x0060
        /*0074*/ 	.byte	0x00, 0xf0, 0x11, 0x00


	//----- nvinfo : EIATTR_KPARAM_INFO
	.align		4
.L_31:
        /*0078*/ 	.byte	0x04, 0x17
        /*007a*/ 	.short	(.L_33 - .L_32)
.L_32:
        /*007c*/ 	.word	0x00000000
        /*0080*/ 	.short	0x0012
        /*0082*/ 	.short	0x005c
        /*0084*/ 	.byte	0x00, 0xf0, 0x11, 0x00


	//----- nvinfo : EIATTR_KPARAM_INFO
	.align		4
.L_33:
        /*0088*/ 	.byte	0x04, 0x17
        /*008a*/ 	.short	(.L_35 - .L_34)
.L_34:
        /*008c*/ 	.word	0x00000000
        /*0090*/ 	.short	0x0011
        /*0092*/ 	.short	0x0058
        /*0094*/ 	.byte	0x00, 0xf0, 0x11, 0x00


	//----- nvinfo : EIATTR_KPARAM_INFO
	.align		4
.L_35:
        /*0098*/ 	.byte	0x04, 0x17
        /*009a*/ 	.short	(.L_37 - .L_36)
.L_36:
        /*009c*/ 	.word	0x00000000
        /*00a0*/ 	.short	0x0010
        /*00a2*/ 	.short	0x0054
        /*00a4*/ 	.byte	0x00, 0xf0, 0x11, 0x00


	//----- nvinfo : EIATTR_KPARAM_INFO
	.align		4
.L_37:
        /*00a8*/ 	.byte	0x04, 0x17
        /*00aa*/ 	.short	(.L_39 - .L_38)
.L_38:
        /*00ac*/ 	.word	0x00000000
        /*00b0*/ 	.short	0x000f
        /*00b2*/ 	.short	0x0050
        /*00b4*/ 	.byte	0x00, 0xf0, 0x11, 0x00


	//----- nvinfo : EIATTR_KPARAM_INFO
	.align		4
.L_39:
        /*00b8*/ 	.byte	0x04, 0x17
        /*00ba*/ 	.short	(.L_41 - .L_40)
.L_40:
        /*00bc*/ 	.word	0x00000000
        /*00c0*/ 	.short	0x000e
        /*00c2*/ 	.short	0x004c
        /*00c4*/ 	.byte	0x00, 0xf0, 0x11, 0x00


	//----- nvinfo : EIATTR_KPARAM_INFO
	.align		4
.L_41:
        /*00c8*/ 	.byte	0x04, 0x17
        /*00ca*/ 	.short	(.L_43 - .L_42)
.L_42:
        /*00cc*/ 	.word	0x00000000
        /*00d0*/ 	.short	0x000d
        /*00d2*/ 	.short	0x0048
        /*00d4*/ 	.byte	0x00, 0xf0, 0x11, 0x00


	//----- nvinfo : EIATTR_KPARAM_INFO
	.align		4
.L_43:
        /*00d8*/ 	.byte	0x04, 0x17
        /*00da*/ 	.short	(.L_45 - .L_44)
.L_44:
        /*00dc*/ 	.word	0x00000000
        /*00e0*/ 	.short	0x000c
        /*00e2*/ 	.short	0x0044
        /*00e4*/ 	.byte	0x00, 0xf0, 0x11, 0x00


	//----- nvinfo : EIATTR_KPARAM_INFO
	.align		4
.L_45:
        /*00e8*/ 	.byte	0x04, 0x17
        /*00ea*/ 	.short	(.L_47 - .L_46)
.L_46:
        /*00ec*/ 	.word	0x00000000
        /*00f0*/ 	.short	0x000b
        /*00f2*/ 	.short	0x0040
        /*00f4*/ 	.byte	0x00, 0xf0, 0x11, 0x00


	//----- nvinfo : EIATTR_KPARAM_INFO
	.align		4
.L_47:
        /*00f8*/ 	.byte	0x04, 0x17
        /*00fa*/ 	.short	(.L_49 - .L_48)
.L_48:
        /*00fc*/ 	.word	0x00000000
        /*0100*/ 	.short	0x000a
        /*0102*/ 	.short	0x003c
        /*0104*/ 	.byte	0x00, 0xf0, 0x11, 0x00


	//----- nvinfo : EIATTR_KPARAM_INFO
	.align		4
.L_49:
        /*0108*/ 	.byte	0x04, 0x17
        /*010a*/ 	.short	(.L_51 - .L_50)
.L_50:
        /*010c*/ 	.word	0x00000000
        /*0110*/ 	.short	0x0009
        /*0112*/ 	.short	0x0038
        /*0114*/ 	.byte	0x00, 0xf0, 0x11, 0x00


	//----- nvinfo : EIATTR_KPARAM_INFO
	.align		4
.L_51:
        /*0118*/ 	.byte	0x04, 0x17
        /*011a*/ 	.short	(.L_53 - .L_52)
.L_52:
        /*011c*/ 	.word	0x00000000
        /*0120*/ 	.short	0x0008
        /*0122*/ 	.short	0x0034
        /*0124*/ 	.byte	0x00, 0xf0, 0x11, 0x00


	//----- nvinfo : EIATTR_KPARAM_INFO
	.align		4
.L_53:
        /*0128*/ 	.byte	0x04, 0x17
        /*012a*/ 	.short	(.L_55 - .L_54)
.L_54:
        /*012c*/ 	.word	0x00000000
        /*0130*/ 	.short	0x0007
        /*0132*/ 	.short	0x0030
        /*0134*/ 	.byte	0x00, 0xf0, 0x11, 0x00


	//----- nvinfo : EIATTR_KPARAM_INFO
	.align		4
.L_55:
        /*0138*/ 	.byte	0x04, 0x17
        /*013a*/ 	.short	(.L_57 - .L_56)
.L_56:
        /*013c*/ 	.word	0x00000000
        /*0140*/ 	.short	0x0006
        /*0142*/ 	.short	0x002c
        /*0144*/ 	.byte	0x00, 0xf0, 0x11, 0x00


	//----- nvinfo : EIATTR_KPARAM_INFO
	.align		4
.L_57:
        /*0148*/ 	.byte	0x04, 0x17
        /*014a*/ 	.short	(.L_59 - .L_58)
.L_58:
        /*014c*/ 	.word	0x00000000
        /*0150*/ 	.short	0x0005
        /*0152*/ 	.short	0x0028
        /*0154*/ 	.byte	0x00, 0xf0, 0x11, 0x00


	//----- nvinfo : EIATTR_KPARAM_INFO
	.align		4
.L_59:
        /*0158*/ 	.byte	0x04, 0x17
        /*015a*/ 	.short	(.L_61 - .L_60)
.L_60:
        /*015c*/ 	.word	0x00000000
        /*0160*/ 	.short	0x0004
        /*0162*/ 	.short	0x0020
        /*0164*/ 	.byte	0x00, 0xf4, 0x21, 0x00


	//----- nvinfo : EIATTR_KPARAM_INFO
	.align		4
.L_61:
        /*0168*/ 	.byte	0x04, 0x17
        /*016a*/ 	.short	(.L_63 - .L_62)
.L_62:
        /*016c*/ 	.word	0x00000000
        /*0170*/ 	.short	0x0003
        /*0172*/ 	.short	0x0018
        /*0174*/ 	.byte	0x00, 0xf4, 0x21, 0x00


	//----- nvinfo : EIATTR_KPARAM_INFO
	.align		4
.L_63:
        /*0178*/ 	.byte	0x04, 0x17
        /*017a*/ 	.short	(.L_65 - .L_64)
.L_64:
        /*017c*/ 	.word	0x00000000
        /*0180*/ 	.short	0x0002
        /*0182*/ 	.short	0x0010
        /*0184*/ 	.byte	0x00, 0xf4, 0x21, 0x00


	//----- nvinfo : EIATTR_KPARAM_INFO
	.align		4
.L_65:
        /*0188*/ 	.byte	0x04, 0x17
        /*018a*/ 	.short	(.L_67 - .L_66)
.L_66:
        /*018c*/ 	.word	0x00000000
        /*0190*/ 	.short	0x0001
        /*0192*/ 	.short	0x0008
        /*0194*/ 	.byte	0x00, 0xf4, 0x21, 0x00


	//----- nvinfo : EIATTR_KPARAM_INFO
	.align		4
.L_67:
        /*0198*/ 	.byte	0x04, 0x17
        /*019a*/ 	.short	(.L_69 - .L_68)
.L_68:
        /*019c*/ 	.word	0x00000000
        /*01a0*/ 	.short	0x0000
        /*01a2*/ 	.short	0x0000
        /*01a4*/ 	.byte	0x00, 0xf4, 0x21, 0x00


	//----- nvinfo : EIATTR_AT_ENTRY_FRAGMENTS
	.align		4
.L_69:
        /*01a8*/ 	.byte	0x04, 0x4f
        /*01aa*/ 	.short	(.L_71 - .L_70)


	//   ....[0]....
.L_70:
        /*01ac*/ 	.word	0x00000004


	//----- nvinfo : EIATTR_RESERVED_SMEM_USED
	.align		4
.L_71:
        /*01b0*/ 	.byte	0x01, 0x41
	.zero		2


	//----- nvinfo : EIATTR_SPARSE_MMA_MASK
	.align		4
        /*01b4*/ 	.byte	0x03, 0x50
        /*01b6*/ 	.short	0x0000


	//----- nvinfo : EIATTR_TCGEN05_1CTA_USED
	.align		4
        /*01b8*/ 	.byte	0x01, 0x51
	.zero		2


	//----- nvinfo : EIATTR_MAXREG_COUNT
	.align		4
        /*01bc*/ 	.byte	0x03, 0x1b
        /*01be*/ 	.short	0x00ff


	//----- nvinfo : EIATTR_NUM_BARRIERS
	.align		4
        /*01c0*/ 	.byte	0x02, 0x4c
        /*01c2*/ 	.byte	0x01
	.zero		1


	//----- nvinfo : EIATTR_INT_WARP_WIDE_INSTR_OFFSETS
	.align		4
        /*01c4*/ 	.byte	0x04, 0x31
        /*01c6*/ 	.short	(.L_73 - .L_72)


	//   ....[0]....
.L_72:
        /*01c8*/ 	.word	0x00001d10


	//   ....[1]....
        /*01cc*/ 	.word	0x00001d20


	//   ....[2]....
        /*01d0*/ 	.word	0x00002660


	//   ....[3]....
        /*01d4*/ 	.word	0x000026e0


	//   ....[4]....
        /*01d8*/ 	.word	0x00005860


	//   ....[5]....
        /*01dc*/ 	.word	0x0000aa30


	//   ....[6]....
        /*01e0*/ 	.word	0x0000aa80


	//----- nvinfo : EIATTR_COOP_GROUP_MASK_REGIDS
	.align		4
.L_73:
        /*01e4*/ 	.byte	0x04, 0x29
        /*01e6*/ 	.short	(.L_75 - .L_74)


	//   ....[0]....
.L_74:
        /*01e8*/ 	.word	0xffffffff


	//   ....[1]....
        /*01ec*/ 	.word	0xffffffff


	//   ....[2]....
        /*01f0*/ 	.word	0xffffffff


	//   ....[3]....
        /*01f4*/ 	.word	0xffffffff


	//   ....[4]....
        /*01f8*/ 	.word	0xffffffff


	//   ....[5]....
        /*01fc*/ 	.word	0xffffffff


	//   ....[6]....
        /*0200*/ 	.word	0xffffffff


	//   ....[7]....
        /*0204*/ 	.word	0xffffffff


	//----- nvinfo : EIATTR_COOP_GROUP_INSTR_OFFSETS
	.align		4
.L_75:
        /*0208*/ 	.byte	0x04, 0x28
        /*020a*/ 	.short	(.L_77 - .L_76)


	//   ....[0]....
.L_76:
        /*020c*/ 	.word	0x00000050


	//   ....[1]....
        /*0210*/ 	.word	0x00000310


	//   ....[2]....
        /*0214*/ 	.word	0x00003000


	//   ....[3]....
        /*0218*/ 	.word	0x00004900


	//   ....[4]....
        /*021c*/ 	.word	0x00005f90


	//   ....[5]....
        /*0220*/ 	.word	0x00006840


	//   ....[6]....
        /*0224*/ 	.word	0x0000a8c0


	//   ....[7]....
        /*0228*/ 	.word	0x0000ab30


	//----- nvinfo : EIATTR_VRC_CTA_INIT_COUNT
	.align		4
.L_77:
        /*022c*/ 	.byte	0x02, 0x4a
        /*022e*/ 	.byte	0x80
	.zero		1


	//----- nvinfo : EIATTR_MBARRIER_INSTR_OFFSETS
	.align		4
        /*0230*/ 	.byte	0x04, 0x39
        /*0232*/ 	.short	(.L_79 - .L_78)


	//   ....[0]....
.L_78:
        /*0234*/ 	.word	0x000021e0
        /*0238*/ 	.word	0x000000ff
        /*023c*/ 	.word	0x00000000
        /*0240*/ 	.short	0x0100
        /*0242*/ 	.byte	0x0c
	.zero		1


	//   ....[1]....
        /*0244*/ 	.word	0x000026d0
        /*0248*/ 	.word	0x000000ff
        /*024c*/ 	.word	0x0000c008
        /*0250*/ 	.short	0x0100
        /*0252*/ 	.byte	0x0e
	.zero		1


	//   ....[2]....
        /*0254*/ 	.word	0x00002940
        /*0258*/ 	.word	0x000000ff
        /*025c*/ 	.word	0x00008000
        /*0260*/ 	.short	0x0100
        /*0262*/ 	.byte	0x0e
	.zero		1


	//   ....[3]....
        /*0264*/ 	.word	0x00002b90
        /*0268*/ 	.word	0x000000ff
        /*026c*/ 	.word	0x00008000
        /*0270*/ 	.short	0x010a
        /*0272*/ 	.byte	0x0e
	.zero		1


	//   ....[4]....
        /*0274*/ 	.word	0x00002d00
        /*0278*/ 	.word	0x000000ff
        /*027c*/ 	.word	0x00008000
        /*0280*/ 	.short	0x0108
        /*0282*/ 	.byte	0x0e
	.zero		1


	//   ....[5]....
        /*0284*/ 	.word	0x00005aa0
        /*0288*/ 	.word	0x000000ff
        /*028c*/ 	.word	0x0000c010
        /*0290*/ 	.short	0x0100
        /*0292*/ 	.byte	0x0e
	.zero		1


	//   ....[6]....
        /*0294*/ 	.word	0x00005c00
        /*0298*/ 	.word	0x000000ff
        /*029c*/ 	.word	0x0000c010
        /*02a0*/ 	.short	0x010a
        /*02a2*/ 	.byte	0x0e
	.zero		1


	//   ....[7]....
        /*02a4*/ 	.word	0x00005c70
        /*02a8*/ 	.word	0x000000ff
        /*02ac*/ 	.word	0x0000c010
        /*02b0*/ 	.short	0x0108
        /*02b2*/ 	.byte	0x0e
	.zero		1


	//   ....[8]....
        /*02b4*/ 	.word	0x000066e0
        /*02b8*/ 	.word	0x000000ff
        /*02bc*/ 	.word	0x00000000
        /*02c0*/ 	.short	0x010a
        /*02c2*/ 	.byte	0x0c
	.zero		1


	//   ....[9]....
        /*02c4*/ 	.word	0x00007820
        /*02c8*/ 	.word	0x000000ff
        /*02cc*/ 	.word	0x00000000
        /*02d0*/ 	.short	0x010a
        /*02d2*/ 	.byte	0x0c
	.zero		1


	//   ....[10]....
        /*02d4*/ 	.word	0x000078b0
        /*02d8*/ 	.word	0x000000ff
        /*02dc*/ 	.word	0x0000c000
        /*02e0*/ 	.short	0x0108
        /*02e2*/ 	.byte	0x0e
	.zero		1


	//   ....[11]....
        /*02e4*/ 	.word	0x000078e0
        /*02e8*/ 	.word	0x000000ff
        /*02ec*/ 	.word	0x0000c008
        /*02f0*/ 	.short	0x0108
        /*02f2*/ 	.byte	0x0e
	.zero		1


	//   ....[12]....
        /*02f4*/ 	.word	0x0000ab50
        /*02f8*/ 	.word	0x000000ff
        /*02fc*/ 	.word	0x00008000
        /*0300*/ 	.short	0x010a
        /*0302*/ 	.byte	0x0e
	.zero		1


	//   ....[13]....
        /*0304*/ 	.word	0x0000ab80
        /*0308*/ 	.word	0x000000ff
        /*030c*/ 	.word	0x0000c010
        /*0310*/ 	.short	0x010a
        /*0312*/ 	.byte	0x0e
	.zero		1


	//   ....[14]....
        /*0314*/ 	.word	0x0000abb0
        /*0318*/ 	.word	0x000000ff
        /*031c*/ 	.word	0x00000000
        /*0320*/ 	.short	0x010a
        /*0322*/ 	.byte	0x0c
	.zero		1


	//   ....[15]....
        /*0324*/ 	.word	0x0000abe0
        /*0328*/ 	.word	0x000000ff
        /*032c*/ 	.word	0x00000000
        /*0330*/ 	.short	0x010a
        /*0332*/ 	.byte	0x0c
	.zero		1


	//----- nvinfo : EIATTR_NUM_MBARRIERS
	.align		4
.L_79:
        /*0334*/ 	.byte	0x03, 0x38
        /*0336*/ 	.short	0xffff


	//----- nvinfo : EIATTR_EXIT_INSTR_OFFSETS
	.align		4
        /*0338*/ 	.byte	0x04, 0x1c
        /*033a*/ 	.short	(.L_81 - .L_80)


	//   ....[0]....
.L_80:
        /*033c*/ 	.word	0x0000ab40


	//----- nvinfo : EIATTR_REQNTID
	.align		4
.L_81:
        /*0340*/ 	.byte	0x04, 0x10
        /*0342*/ 	.short	(.L_83 - .L_82)
.L_82:
        /*0344*/ 	.word	0x00000100
        /*0348*/ 	.word	0x00000001
        /*034c*/ 	.word	0x00000001


	//----- nvinfo : EIATTR_CRS_STACK_SIZE
	.align		4
.L_83:
        /*0350*/ 	.byte	0x04, 0x1e
        /*0352*/ 	.short	(.L_85 - .L_84)
.L_84:
        /*0354*/ 	.word	0x00000000


	//----- nvinfo : EIATTR_CBANK_PARAM_SIZE
	.align		4
.L_85:
        /*0358*/ 	.byte	0x03, 0x19
        /*035a*/ 	.short	0x0088


	//----- nvinfo : EIATTR_PARAM_CBANK
	.align		4
        /*035c*/ 	.byte	0x04, 0x0a
        /*035e*/ 	.short	(.L_87 - .L_86)
	.align		4
.L_86:
        /*0360*/ 	.word	index@(.nv.constant0.attn_fwd)
        /*0364*/ 	.short	0x0380
        /*0366*/ 	.short	0x0088


	//----- nvinfo : EIATTR_SW_WAR
	.align		4
.L_87:
        /*0368*/ 	.byte	0x04, 0x36
        /*036a*/ 	.short	(.L_89 - .L_88)
.L_88:
        /*036c*/ 	.word	0x00000008
.L_89:


//--------------------- .nv.compat                --------------------------
	.section	.nv.compat,"",@"SHT_CUDA_COMPAT_INFO"
	.align	4
        /*0000*/ 	.byte	0x02, 0x02, 0x02, 0x00, 0x02, 0x05, 0x05, 0x00, 0x02, 0x03, 0x00, 0x00, 0x02, 0x06, 0x01, 0x00


//--------------------- .nv.callgraph             --------------------------
	.section	.nv.callgraph,"",@"SHT_CUDA_CALLGRAPH"
	.align	4
	.sectionentsize	8
	.align		4
        /*0000*/ 	.word	0x00000000
	.align		4
        /*0004*/ 	.word	0xffffffff
	.align		4
        /*0008*/ 	.word	0x00000000
	.align		4
        /*000c*/ 	.word	0xfffffffe
	.align		4
        /*0010*/ 	.word	0x00000000
	.align		4
        /*0014*/ 	.word	0xfffffffd
	.align		4
        /*0018*/ 	.word	0x00000000
	.align		4
        /*001c*/ 	.word	0xfffffffc


//--------------------- .nv.constant4             --------------------------
	.section	.nv.constant4,"a",@progbits
	.align	8
	.align		8
.nv.constant4:
        /*0000*/ 	.dword	_$_str


//--------------------- .text.attn_fwd            --------------------------
	.section	.text.attn_fwd,"ax",@progbits
	.align	128
        .global         attn_fwd
        .type           attn_fwd,@function
        .size           attn_fwd,(.L_x_27 - attn_fwd)
        .other          attn_fwd,@"STO_CUDA_ENTRY STV_DEFAULT"
attn_fwd:
.text.attn_fwd:
[----:B------:R-:W0:Y:S01]  /*0000*/  LDC R1, c[0x0][0x37c] ;  /* 0x0000df00ff017b82 */ /* 0x000e220000000800 */
[----:B------:R-:W1:Y:S02]  /*0010*/  S2R R0, SR_TID.X ;  /* 0x0000000000007919 */ /* 0x000e640000002100 */
[----:B-1----:R-:W-:-:S13]  /*0020*/  ISETP.GE.U32.AND P0, PT, R0, 0x20, PT ;  /* 0x000000200000780c */ /* 0x002fda0003f06070 */
[----:B------:R-:W-:Y:S05]  /*0030*/  @P0 BRA `(.L_x_0) ;  /* 0x0000000000b80947 */ /* 0x000fea0003800000 */
[----:B------:R-:W1:Y:S01]  /*0040*/  S2UR UR6, SR_CgaCtaId ;  /* 0x00000000000679c3 */ /* 0x000e620000008800 */
[----:B------:R-:W-:Y:S01]  /*0050*/  NOP ;  /* 0x0000000000007918 */ /* 0x000fe20000000000 */
[----:B------:R-:W-:Y:S02]  /*0060*/  UMOV UR4, 0x40 ;  /* 0x0000004000047882 */ /* 0x000fe40000000000 */
[----:B-1----:R-:W-:-:S09]  /*0070*/  ULEA UR4, UR6, UR4, 0x18 ;  /* 0x0000000406047291 */ /* 0x002fd2000f8ec0ff */
[----:B------:R-:W1:Y:S01]  /*0080*/  LDS.U8 R2, [UR4] ;  /* 0x00000004ff027984 */ /* 0x000e620008000000 */
[----:B------:R-:W-:Y:S02]  /*0090*/  UMOV UR4, 0x400 ;  /* 0x0000040000047882 */ /* 0x000fe40000000000 */
[----:B------:R-:W-:Y:S01]  /*00a0*/  ULEA UR4, UR6, UR4, 0x18 ;  /* 0x0000000406047291 */ /* 0x000fe2000f8ec0ff */
[----:B-1----:R-:W-:-:S13]  /*00b0*/  ISETP.NE.AND P1, PT, R2, RZ, PT ;  /* 0x000000ff0200720c */ /* 0x002fda0003f25270 */
[----:B------:R-:W-:Y:S05]  /*00c0*/  @P1 BRA `(.L_x_1) ;  /* 0x00000000007c1947 */ /* 0x000fea0003800000 */
[----:B------:R-:W-:-:S13]  /*00d0*/  ELECT P1, URZ, PT ;  /* 0x0000000000ff782f */ /* 0x000fda0003820000 */
[----:B------:R-:W-:Y:S05]  /*00e0*/  @!P1 BRA `(.L_x_2) ;  /* 0x0000000000849947 */ /* 0x000fea0003800000 */
[----:B------:R-:W-:Y:S01]  /*00f0*/  UMOV UR5, 0x8 ;  /* 0x0000000800057882 */ /* 0x000fe20000000000 */
[----:B------:R-:W-:Y:S02]  /*0100*/  IMAD.MOV.U32 R5, RZ, RZ, 0x1 ;  /* 0x00000001ff057424 */ /* 0x000fe400078e00ff */
[----:B------:R-:W-:Y:S02]  /*0110*/  IMAD.MOV.U32 R3, RZ, RZ, 0xff ;  /* 0x000000ffff037424 */ /* 0x000fe400078e00ff */
[----:B------:R-:W-:Y:S04]  /*0120*/  DEPBAR.LE SB1, 0x36 ;  /* 0x00009d800000791a */ /* 0x000fe80000000000 */
[----:B------:R-:W1:Y:S02]  /*0130*/  UTCATOMSWS.FIND_AND_SET.ALIGN UP0, UR5, UR5 ;  /* 0x00000005000575e3 */ /* 0x000e640008000800 */
[----:B-1----:R-:W-:-:S04]  /*0140*/  PLOP3.LUT P1, PT, PT, PT, UP0, 0x80, 0x8 ;  /* 0x000000000008781c */ /* 0x002fc80003f2f008 */
[----:B------:R-:W-:-:S04]  /*0150*/  SEL R2, RZ, 0xffffffff, !P1 ;  /* 0xffffffffff027807 */ /* 0x000fc80004800000 */
[----:B------:R-:W-:Y:S01]  /*0160*/  ISETP.NE.AND P1, PT, R2, RZ, PT ;  /* 0x000000ff0200720c */ /* 0x000fe20003f25270 */
[----:B------:R-:W-:-:S12]  /*0170*/  IMAD.U32 R2, RZ, RZ, UR5 ;  /* 0x00000005ff027e24 */ /* 0x000fd8000f8e00ff */
[----:B------:R-:W-:Y:S05]  /*0180*/  @P1 BRA `(.L_x_3) ;  /* 0x0000000000241947 */ /* 0x000fea0003800000 */
.L_x_4:
[----:B------:R-:W-:Y:S05]  /*0190*/  NANOSLEEP 0x64 ;  /* 0x000000640000795d */ /* 0x000fea0003800000 */
[----:B------:R-:W-:-:S05]  /*01a0*/  UMOV UR5, 0x8 ;  /* 0x0000000800057882 */ /* 0x000fca0000000000 */
[----:B------:R-:W-:Y:S04]  /*01b0*/  DEPBAR.LE SB1, 0x36 ;  /* 0x00009d800000791a */ /* 0x000fe80000000000 */
[----:B------:R-:W1:Y:S02]  /*01c0*/  UTCATOMSWS.FIND_AND_SET.ALIGN UP0, UR5, UR5 ;  /* 0x00000005000575e3 */ /* 0x000e640008000800 */
[----:B-1----:R-:W-:-:S04]  /*01d0*/  PLOP3.LUT P1, PT, PT, PT, UP0, 0x80, 0x8 ;  /* 0x000000000008781c */ /* 0x002fc80003f2f008 */
[----:B------:R-:W-:-:S04]  /*01e0*/  SEL R2, RZ, 0xffffffff, !P1 ;  /* 0xffffffffff027807 */ /* 0x000fc80004800000 */
[----:B------:R-:W-:Y:S01]  /*01f0*/  ISETP.NE.AND P1, PT, R2, RZ, PT ;  /* 0x000000ff0200720c */ /* 0x000fe20003f25270 */
[----:B------:R-:W-:-:S12]  /*0200*/  IMAD.U32 R2, RZ, RZ, UR5 ;  /* 0x00000005ff027e24 */ /* 0x000fd8000f8e00ff */
[----:B------:R-:W-:Y:S05]  /*0210*/  @!P1 BRA `(.L_x_4) ;  /* 0xfffffffc00dc9947 */ /* 0x000fea000383ffff */
.L_x_3:
[C---:B------:R-:W-:Y:S01]  /*0220*/  VIADD R4, R2.reuse, 0x10 ;  /* 0x0000001002047836 */ /* 0x040fe20000000000 */
[----:B------:R-:W-:Y:S01]  /*0230*/  UMOV UR5, 0x50 ;  /* 0x0000005000057882 */ /* 0x000fe20000000000 */
[----:B------:R-:W-:Y:S01]  /*0240*/  SHF.L.U32 R3, R3, R2, RZ ;  /* 0x0000000203037219 */ /* 0x000fe200000006ff */
[----:B------:R-:W-:Y:S01]  /*0250*/  ULEA UR5, UR6, UR5, 0x18 ;  /* 0x0000000506057291 */ /* 0x000fe2000f8ec0ff */
[----:B------:R-:W-:Y:S01]  /*0260*/  IMAD.SHL.U32 R2, R2, 0x20, RZ ;  /* 0x0000002002027824 */ /* 0x000fe200078e00ff */
[----:B------:R-:W-:-:S04]  /*0270*/  SHF.L.U32 R4, R5, R4, RZ ;  /* 0x0000000405047219 */ /* 0x000fc800000006ff */
[----:B------:R-:W-:-:S05]  /*0280*/  LOP3.LUT R3, R4, R3, RZ, 0xfc, !PT ;  /* 0x0000000304037212 */ /* 0x000fca00078efcff */
[----:B------:R1:W-:Y:S04]  /*0290*/  ATOMS.OR RZ, [UR5], R3 ;  /* 0x00000003ffff798c */ /* 0x0003e8000b000005 */
[----:B------:R1:W-:Y:S01]  /*02a0*/  STS [UR4], R2 ;  /* 0x00000002ff007988 */ /* 0x0003e20008000804 */
[----:B------:R-:W-:Y:S05]  /*02b0*/  BRA `(.L_x_2) ;  /* 0x0000000000107947 */ /* 0x000fea0003800000 */
.L_x_1:
[----:B------:R-:W-:-:S05]  /*02c0*/  IMAD.MOV.U32 R2, RZ, RZ, -0x1 ;  /* 0xffffffffff027424 */ /* 0x000fca00078e00ff */
[----:B------:R1:W-:Y:S02]  /*02d0*/  STS [UR4], R2 ;  /* 0x00000002ff007988 */ /* 0x0003e40008000804 */
[----:B-1----:R-:W-:-:S07]  /*02e0*/  MOV R2, 0x300 ;  /* 0x0000030000027802 */ /* 0x002fce0000000f00 */
[----:B0-----:R-:W-:Y:S05]  /*02f0*/  CALL.REL.NOINC `($__internal_1_$__cuda_sm10x_tcgen05_guardrail_trap_phase_invalid_during_alloc) ;  /* 0x000000a800507944 */ /* 0x001fea0003c00000 */
.L_x_2:
[----:B------:R-:W-:Y:S05]  /*0300*/  WARPSYNC.ALL ;  /* 0x0000000000007948 */ /* 0x000fea0003800000 */
[----:B------:R-:W-:Y:S01]  /*0310*/  NOP ;  /* 0x0000000000007918 */ /* 0x000fe20000000000 */
.L_x_0:
[----:B------:R-:W2:Y:S01]  /*0320*/  S2R R68, SR_CTAID.X ;  /* 0x0000000000447919 */ /* 0x000ea20000002500 */
[----:B------:R-:W3:Y:S01]  /*0330*/  LDC R40, c[0x0][0x3b8] ;  /* 0x0000ee00ff287b82 */ /* 0x000ee20000000800 */
[----:B------:R-:W4:Y:S01]  /*0340*/  LDCU.64 UR4, c[0x0][0x3b0] ;  /* 0x00007600ff0477ac */ /* 0x000f220008000a00 */
[----:B-1----:R-:W-:Y:S02]  /*0350*/  SHF.R.U32.HI R3, RZ, 0x7, R0 ;  /* 0x00000007ff037819 */ /* 0x002fe40000011600 */
[----:B------:R-:W-:Y:S01]  /*0360*/  LOP3.LUT R69, R0, 0x7f, RZ, 0xc0, !PT ;  /* 0x0000007f00457812 */ /* 0x000fe200078ec0ff */
[----:B------:R-:W-:Y:S01]  /*0370*/  UMOV UR14, 0x400 ;  /* 0x00000400000e7882 */ /* 0x000fe20000000000 */
[----:B------:R-:W-:Y:S01]  /*0380*/  SGXT.U32 R3, R3, 0x1 ;  /* 0x000000010303781a */ /* 0x000fe20000000000 */
[----:B------:R-:W1:Y:S01]  /*0390*/  LDCU.64 UR32, c[0x0][0x358] ;  /* 0x00006b00ff2077ac */ /* 0x000e620008000a00 */
[----:B------:R-:W4:Y:S08]  /*03a0*/  S2UR UR13, SR_CTAID.Y ;  /* 0x00000000000d79c3 */ /* 0x000f300000002600 */
[----:B------:R-:W0:Y:S08]  /*03b0*/  LDC.64 R36, c[0x0][0x380] ;  /* 0x0000e000ff247b82 */ /* 0x000e300000000a00 */
[----:B------:R-:W0:Y:S01]  /*03c0*/  S2UR UR6, SR_CgaCtaId ;  /* 0x00000000000679c3 */ /* 0x000e220000008800 */
[----:B---3--:R-:W-:-:S04]  /*03d0*/  IMAD R7, R3, R40, RZ ;  /* 0x0000002803077224 */ /* 0x008fc800078e02ff */
[----:B------:R-:W-:Y:S02]  /*03e0*/  IMAD R9, R40, 0x2, R7 ;  /* 0x0000000228097824 */ /* 0x000fe400078e0207 */
[----:B--2---:R-:W-:Y:S01]  /*03f0*/  IMAD R68, R68, 0x80, R69 ;  /* 0x0000008044447824 */ /* 0x004fe200078e0245 */
[----:B----4-:R-:W-:Y:S01]  /*0400*/  UIMAD UR4, UR13, UR4, URZ ;  /* 0x000000040d0472a4 */ /* 0x010fe2000f8e02ff */
[----:B------:R-:W-:Y:S01]  /*0410*/  IMAD R11, R40, 0x2, R9 ;  /* 0x00000002280b7824 */ /* 0x000fe200078e0209 */
[----:B------:R-:W2:Y:S01]  /*0420*/  LDC.64 R98, c[0x0][0x3c0] ;  /* 0x0000f000ff627b82 */ /* 0x000ea20000000a00 */
[----:B------:R-:W-:Y:S01]  /*0430*/  IMAD R5, R68, UR5, RZ ;  /* 0x0000000544057c24 */ /* 0x000fe2000f8e02ff */
[----:B------:R-:W-:Y:S01]  /*0440*/  USHF.R.S32.HI UR5, URZ, 0x1f, UR4 ;  /* 0x0000001fff057899 */ /* 0x000fe20008011404 */
[----:B------:R-:W-:-:S05]  /*0450*/  IMAD R13, R40, 0x2, R11 ;  /* 0x00000002280d7824 */ /* 0x000fca00078e020b */
[----:B------:R-:W-:Y:S01]  /*0460*/  BAR.SYNC.DEFER_BLOCKING 0x0 ;  /* 0x0000000000007b1d */ /* 0x000fe20000010000 */
[----:B0-----:R-:W-:Y:S02]  /*0470*/  IADD3 R36, P1, P2, R5, UR4, R36 ;  /* 0x0000000405247c10 */ /* 0x001fe4000fa3e024 */
[----:B------:R-:W-:Y:S01]  /*0480*/  SHF.R.S32.HI R34, RZ, 0x1f, R5 ;  /* 0x0000001fff227819 */ /* 0x000fe20000011405 */
[----:B------:R-:W-:-:S04]  /*0490*/  IMAD R15, R40, 0x2, R13 ;  /* 0x00000002280f7824 */ /* 0x000fc800078e020d */
[----:B------:R-:W0:Y:S01]  /*04a0*/  LDC.64 R126, c[0x0][0x388] ;  /* 0x0000e200ff7e7b82 */ /* 0x000e220000000a00 */
[----:B------:R-:W3:Y:S01]  /*04b0*/  LDCU UR4, c[0x0][0x3c8] ;  /* 0x00007900ff0477ac */ /* 0x000ee20008000800 */
[----:B------:R-:W-:Y:S02]  /*04c0*/  IADD3.X R34, PT, PT, R34, UR5, R37, P1, P2 ;  /* 0x0000000522227c10 */ /* 0x000fe40008fe4425 */
[-C--:B------:R-:W-:Y:S01]  /*04d0*/  IADD3 R4, P1, PT, R7, R36.reuse, RZ ;  /* 0x0000002407047210 */ /* 0x080fe20007f3e0ff */
[----:B------:R-:W-:Y:S01]  /*04e0*/  ULEA UR14, UR6, UR14, 0x18 ;  /* 0x0000000e060e7291 */ /* 0x000fe2000f8ec0ff */
[----:B------:R-:W-:Y:S02]  /*04f0*/  IADD3 R8, P2, PT, R9, R36, RZ ;  /* 0x0000002409087210 */ /* 0x000fe40007f5e0ff */
[----:B------:R-:W-:Y:S02]  /*0500*/  LEA.HI.X.SX32 R5, R7, R34, 0x1, P1 ;  /* 0x0000002207057211 */ /* 0x000fe400008f0eff */
[----:B------:R-:W-:Y:S01]  /*0510*/  IADD3 R6, P1, PT, R11, R36, RZ ;  /* 0x000000240b067210 */ /* 0x000fe20007f3e0ff */
[----:B------:R-:W-:Y:S01]  /*0520*/  IMAD R17, R40, 0x2, R15 ;  /* 0x0000000228117824 */ /* 0x000fe200078e020f */
[----:B------:R-:W-:-:S02]  /*0530*/  LEA.HI.X.SX32 R9, R9, R34, 0x1, P2 ;  /* 0x0000002209097211 */ /* 0x000fc400010f0eff */
[----:B------:R-:W-:Y:S02]  /*0540*/  IADD3 R10, P2, PT, R13, R36, RZ ;  /* 0x000000240d0a7210 */ /* 0x000fe40007f5e0ff */
[----:B------:R-:W-:Y:S02]  /*0550*/  LEA.HI.X.SX32 R7, R11, R34, 0x1, P1 ;  /* 0x000000220b077211 */ /* 0x000fe400008f0eff */
[----:B------:R-:W-:Y:S01]  /*0560*/  IADD3 R12, P1, PT, R15, R36, RZ ;  /* 0x000000240f0c7210 */ /* 0x000fe20007f3e0ff */
[C---:B------:R-:W-:Y:S01]  /*0570*/  IMAD R19, R40.reuse, 0x2, R17 ;  /* 0x0000000228137824 */ /* 0x040fe200078e0211 */
[-C--:B------:R-:W-:Y:S01]  /*0580*/  LEA.HI.X.SX32 R11, R13, R34.reuse, 0x1, P2 ;  /* 0x000000220d0b7211 */ /* 0x080fe200010f0eff */
[----:B------:R-:W4:Y:S01]  /*0590*/  LDS R60, [UR14] ;  /* 0x0000000eff3c7984 */ /* 0x000f220008000800 */
[----:B------:R-:W-:Y:S01]  /*05a0*/  LEA.HI.X.SX32 R13, R15, R34, 0x1, P1 ;  /* 0x000000220f0d7211 */ /* 0x000fe200008f0eff */
[----:B------:R-:W-:Y:S01]  /*05b0*/  IMAD R21, R40, 0x2, R19 ;  /* 0x0000000228157824 */ /* 0x000fe200078e0213 */
[----:B------:R-:W-:Y:S01]  /*05c0*/  BAR.SYNC.DEFER_BLOCKING 0x0 ;  /* 0x0000000000007b1d */ /* 0x000fe20000010000 */
[----:B------:R-:W-:-:S02]  /*05d0*/  IADD3 R14, P1, PT, R17, R36, RZ ;  /* 0x00000024110e7210 */ /* 0x000fc40007f3e0ff */
[C---:B------:R-:W-:Y:S02]  /*05e0*/  IMAD R23, R40.reuse, 0x2, R21 ;  /* 0x0000000228177824 */ /* 0x040fe400078e0215 */
[----:B------:R-:W-:Y:S02]  /*05f0*/  LEA.HI.X.SX32 R15, R17, R34, 0x1, P1 ;  /* 0x00000022110f7211 */ /* 0x000fe400008f0eff */
[-C--:B------:R-:W-:Y:S01]  /*0600*/  IADD3 R16, P1, PT, R19, R36.reuse, RZ ;  /* 0x0000002413107210 */ /* 0x080fe20007f3e0ff */
[----:B------:R-:W-:Y:S01]  /*0610*/  IMAD R25, R40, 0x2, R23 ;  /* 0x0000000228197824 */ /* 0x000fe200078e0217 */
[----:B------:R-:W-:Y:S02]  /*0620*/  IADD3 R18, P2, PT, R21, R36, RZ ;  /* 0x0000002415127210 */ /* 0x000fe40007f5e0ff */
[----:B------:R-:W-:Y:S02]  /*0630*/  LEA.HI.X.SX32 R17, R19, R34, 0x1, P1 ;  /* 0x0000002213117211 */ /* 0x000fe400008f0eff */
[----:B------:R-:W-:-:S02]  /*0640*/  IADD3 R20, P1, PT, R23, R36, RZ ;  /* 0x0000002417147210 */ /* 0x000fc40007f3e0ff */
[-C--:B------:R-:W-:Y:S02]  /*0650*/  LEA.HI.X.SX32 R19, R21, R34.reuse, 0x1, P2 ;  /* 0x0000002215137211 */ /* 0x080fe400010f0eff */
[----:B------:R-:W-:Y:S01]  /*0660*/  LEA.HI.X.SX32 R21, R23, R34, 0x1, P1 ;  /* 0x0000002217157211 */ /* 0x000fe200008f0eff */
[----:B------:R-:W-:Y:S01]  /*0670*/  IMAD R27, R40, 0x2, R25 ;  /* 0x00000002281b7824 */ /* 0x000fe200078e0219 */
[----:B------:R-:W-:-:S04]  /*0680*/  IADD3 R22, P1, PT, R25, R36, RZ ;  /* 0x0000002419167210 */ /* 0x000fc80007f3e0ff */
[----:B------:R-:W-:Y:S01]  /*0690*/  LEA.HI.X.SX32 R23, R25, R34, 0x1, P1 ;  /* 0x0000002219177211 */ /* 0x000fe200008f0eff */
[C---:B------:R-:W-:Y:S01]  /*06a0*/  IMAD R25, R40.reuse, 0x2, R27 ;  /* 0x0000000228197824 */ /* 0x040fe200078e021b */
[----:B-1----:R-:W5:Y:S03]  /*06b0*/  LDG.E.U8 R7, desc[UR32][R6.64] ;  /* 0x0000002006077981 */ /* 0x002f66000c1e1100 */
[----:B------:R-:W-:Y:S01]  /*06c0*/  IMAD R29, R40, 0x2, R25 ;  /* 0x00000002281d7824 */ /* 0x000fe200078e0219 */
[----:B------:R-:W5:Y:S04]  /*06d0*/  LDG.E.U8 R2, desc[UR32][R8.64] ;  /* 0x0000002008027981 */ /* 0x000f68000c1e1100 */
[----:B------:R-:W5:Y:S04]  /*06e0*/  LDG.E.U8 R5, desc[UR32][R4.64] ;  /* 0x0000002004057981 */ /* 0x000f68000c1e1100 */
[----:B------:R1:W5:Y:S04]  /*06f0*/  LDG.E.U8 R6, desc[UR32][R14.64] ;  /* 0x000000200e067981 */ /* 0x000368000c1e1100 */
[----:B------:R0:W5:Y:S04]  /*0700*/  LDG.E.U8 R8, desc[UR32][R18.64] ;  /* 0x0000002012087981 */ /* 0x000168000c1e1100 */
[----:B------:R-:W5:Y:S01]  /*0710*/  LDG.E.U8 R4, desc[UR32][R10.64] ;  /* 0x000000200a047981 */ /* 0x000f62000c1e1100 */
[----:B-1----:R-:W-:-:S03]  /*0720*/  IADD3 R14, P1, PT, R27, R36, RZ ;  /* 0x000000241b0e7210 */ /* 0x002fc60007f3e0ff */
[----:B------:R-:W5:Y:S01]  /*0730*/  LDG.E.U8 R9, desc[UR32][R12.64] ;  /* 0x000000200c097981 */ /* 0x000f62000c1e1100 */
[C---:B0-----:R-:W-:Y:S01]  /*0740*/  IMAD R19, R40.reuse, 0x2, R29 ;  /* 0x0000000228137824 */ /* 0x041fe200078e021d */
[----:B------:R-:W-:Y:S02]  /*0750*/  LEA.HI.X.SX32 R15, R27, R34, 0x1, P1 ;  /* 0x000000221b0f7211 */ /* 0x000fe400008f0eff */
[----:B------:R0:W5:Y:S01]  /*0760*/  LDG.E.U8 R11, desc[UR32][R16.64] ;  /* 0x00000020100b7981 */ /* 0x000162000c1e1100 */
[----:B------:R-:W-:Y:S01]  /*0770*/  IMAD R27, R40, 0x2, R19 ;  /* 0x00000002281b7824 */ /* 0x000fe200078e0213 */
[-C--:B------:R-:W-:Y:S02]  /*0780*/  IADD3 R24, P2, PT, R25, R36.reuse, RZ ;  /* 0x0000002419187210 */ /* 0x080fe40007f5e0ff */
[----:B------:R1:W5:Y:S04]  /*0790*/  LDG.E.U8 R13, desc[UR32][R20.64] ;  /* 0x00000020140d7981 */ /* 0x000368000c1e1100 */
[----:B------:R2:W5:Y:S01]  /*07a0*/  LDG.E.U8 R10, desc[UR32][R22.64] ;  /* 0x00000020160a7981 */ /* 0x000562000c1e1100 */
[----:B0-----:R-:W-:-:S03]  /*07b0*/  IADD3 R16, P1, PT, R29, R36, RZ ;  /* 0x000000241d107210 */ /* 0x001fc60007f3e0ff */
[----:B------:R-:W5:Y:S01]  /*07c0*/  LDG.E.U8 R15, desc[UR32][R14.64] ;  /* 0x000000200e0f7981 */ /* 0x000f62000c1e1100 */
[----:B------:R-:W-:Y:S01]  /*07d0*/  LEA.HI.X.SX32 R17, R29, R34, 0x1, P1 ;  /* 0x000000221d117211 */ /* 0x000fe200008f0eff */
[C---:B------:R-:W-:Y:S01]  /*07e0*/  IMAD R29, R40.reuse, 0x2, R27 ;  /* 0x00000002281d7824 */ /* 0x040fe200078e021b */
[----:B-1----:R-:W-:Y:S02]  /*07f0*/  IADD3 R20, P1, PT, R19, R36, RZ ;  /* 0x0000002413147210 */ /* 0x002fe40007f3e0ff */
[-C--:B------:R-:W-:Y:S01]  /*0800*/  LEA.HI.X.SX32 R25, R25, R34.reuse, 0x1, P2 ;  /* 0x0000002219197211 */ /* 0x080fe200010f0eff */
[----:B------:R-:W-:Y:S01]  /*0810*/  IMAD R31, R40, 0x2, R29 ;  /* 0x00000002281f7824 */ /* 0x000fe200078e021d */
[----:B------:R-:W-:Y:S01]  /*0820*/  LEA.HI.X.SX32 R21, R19, R34, 0x1, P1 ;  /* 0x0000002213157211 */ /* 0x000fe200008f0eff */
[----:B------:R-:W5:Y:S01]  /*0830*/  LDG.E.U8 R17, desc[UR32][R16.64] ;  /* 0x0000002010117981 */ /* 0x000f62000c1e1100 */
[-C--:B------:R-:W-:Y:S02]  /*0840*/  IADD3 R18, P1, PT, R27, R36.reuse, RZ ;  /* 0x000000241b127210 */ /* 0x080fe40007f3e0ff */
[----:B--2---:R-:W-:Y:S01]  /*0850*/  IADD3 R22, P2, PT, R29, R36, RZ ;  /* 0x000000241d167210 */ /* 0x004fe20007f5e0ff */
[----:B------:R0:W5:Y:S01]  /*0860*/  LDG.E.U8 R12, desc[UR32][R24.64] ;  /* 0x00000020180c7981 */ /* 0x000162000c1e1100 */
[----:B------:R-:W-:-:S02]  /*0870*/  LEA.HI.X.SX32 R19, R27, R34, 0x1, P1 ;  /* 0x000000221b137211 */ /* 0x000fc400008f0eff */
[----:B------:R-:W-:Y:S01]  /*0880*/  IADD3 R26, P1, PT, R31, R36, RZ ;  /* 0x000000241f1a7210 */ /* 0x000fe20007f3e0ff */
[----:B------:R-:W5:Y:S01]  /*0890*/  LDG.E.U8 R14, desc[UR32][R20.64] ;  /* 0x00000020140e7981 */ /* 0x000f62000c1e1100 */
[-C--:B------:R-:W-:Y:S01]  /*08a0*/  LEA.HI.X.SX32 R23, R29, R34.reuse, 0x1, P2 ;  /* 0x000000221d177211 */ /* 0x080fe200010f0eff */
[----:B0-----:R-:W-:Y:S01]  /*08b0*/  IMAD R25, R40, 0x2, R31 ;  /* 0x0000000228197824 */ /* 0x001fe200078e021f */
[----:B------:R-:W-:-:S03]  /*08c0*/  LEA.HI.X.SX32 R27, R31, R34, 0x1, P1 ;  /* 0x000000221f1b7211 */ /* 0x000fc600008f0eff */
[----:B------:R-:W5:Y:S01]  /*08d0*/  LDG.E.U8 R16, desc[UR32][R22.64] ;  /* 0x0000002016107981 */ /* 0x000f62000c1e1100 */
[C---:B------:R-:W-:Y:S01]  /*08e0*/  IMAD R29, R40.reuse, 0x2, R25 ;  /* 0x00000002281d7824 */ /* 0x040fe200078e0219 */
[C---:B------:R-:W-:Y:S02]  /*08f0*/  IADD3 R24, P1, PT, R25.reuse, R36, RZ ;  /* 0x0000002419187210 */ /* 0x040fe40007f3e0ff */
[----:B------:R0:W5:Y:S01]  /*0900*/  LDG.E.U8 R21, desc[UR32][R26.64] ;  /* 0x000000201a157981 */ /* 0x000162000c1e1100 */
[C---:B------:R-:W-:Y:S01]  /*0910*/  IMAD R31, R40.reuse, 0x2, R29 ;  /* 0x00000002281f7824 */ /* 0x040fe200078e021d */
[----:B------:R-:W-:Y:S02]  /*0920*/  LEA.HI.X.SX32 R25, R25, R34, 0x1, P1 ;  /* 0x0000002219197211 */ /* 0x000fe400008f0eff */
[----:B------:R-:W5:Y:S01]  /*0930*/  LDG.E.U8 R19, desc[UR32][R18.64] ;  /* 0x0000002012137981 */ /* 0x000f62000c1e1100 */
[----:B------:R-:W-:Y:S01]  /*0940*/  IADD3 R28, P1, PT, R29, R36, RZ ;  /* 0x000000241d1c7210 */ /* 0x000fe20007f3e0ff */
[----:B------:R-:W-:-:S03]  /*0950*/  IMAD R33, R40, 0x2, R31 ;  /* 0x0000000228217824 */ /* 0x000fc600078e021f */
[----:B------:R-:W-:Y:S01]  /*0960*/  LEA.HI.X.SX32 R29, R29, R34, 0x1, P1 ;  /* 0x000000221d1d7211 */ /* 0x000fe200008f0eff */
[C---:B------:R-:W-:Y:S01]  /*0970*/  IMAD R35, R40.reuse, 0x2, R33 ;  /* 0x0000000228237824 */ /* 0x040fe200078e0221 */
[-C--:B------:R-:W-:Y:S02]  /*0980*/  IADD3 R32, P1, PT, R33, R36.reuse, RZ ;  /* 0x0000002421207210 */ /* 0x080fe40007f3e0ff */
[----:B------:R-:W-:Y:S01]  /*0990*/  IADD3 R30, P2, PT, R31, R36, RZ ;  /* 0x000000241f1e7210 */ /* 0x000fe20007f5e0ff */
[----:B------:R1:W5:Y:S01]  /*09a0*/  LDG.E.U8 R23, desc[UR32][R28.64] ;  /* 0x000000201c177981 */ /* 0x000362000c1e1100 */
[----:B------:R-:W-:Y:S01]  /*09b0*/  LEA.HI.X.SX32 R33, R33, R34, 0x1, P1 ;  /* 0x0000002221217211 */ /* 0x000fe200008f0eff */
[C---:B0-----:R-:W-:Y:S01]  /*09c0*/  IMAD R27, R40.reuse, 0x2, R35 ;  /* 0x00000002281b7824 */ /* 0x041fe200078e0223 */
[C---:B------:R-:W-:Y:S01]  /*09d0*/  IADD3 R38, P1, PT, R35.reuse, R36, RZ ;  /* 0x0000002423267210 */ /* 0x040fe20007f3e0ff */
[----:B------:R-:W5:Y:S03]  /*09e0*/  LDG.E.U8 R18, desc[UR32][R24.64] ;  /* 0x0000002018127981 */ /* 0x000f66000c1e1100 */
[-C--:B------:R-:W-:Y:S01]  /*09f0*/  LEA.HI.X.SX32 R39, R35, R34.reuse, 0x1, P1 ;  /* 0x0000002223277211 */ /* 0x080fe200008f0eff */
[----:B------:R-:W-:Y:S01]  /*0a00*/  IMAD R35, R40, 0x2, R27 ;  /* 0x0000000228237824 */ /* 0x000fe200078e021b */
[----:B------:R-:W-:-:S02]  /*0a10*/  LEA.HI.X.SX32 R31, R31, R34, 0x1, P2 ;  /* 0x000000221f1f7211 */ /* 0x000fc400010f0eff */
[-C--:B------:R-:W-:Y:S01]  /*0a20*/  IADD3 R26, P1, PT, R27, R36.reuse, RZ ;  /* 0x000000241b1a7210 */ /* 0x080fe20007f3e0ff */
[----:B------:R-:W-:Y:S01]  /*0a30*/  IMAD R37, R40, 0x2, R35 ;  /* 0x0000000228257824 */ /* 0x000fe200078e0223 */
[----:B------:R-:W-:Y:S01]  /*0a40*/  IADD3 R42, P2, PT, R35, R36, RZ ;  /* 0x00000024232a7210 */ /* 0x000fe20007f5e0ff */
[----:B------:R0:W5:Y:S01]  /*0a50*/  LDG.E.U8 R20, desc[UR32][R30.64] ;  /* 0x000000201e147981 */ /* 0x000162000c1e1100 */
[----:B------:R-:W-:Y:S02]  /*0a60*/  LEA.HI.X.SX32 R27, R27, R34, 0x1, P1 ;  /* 0x000000221b1b7211 */ /* 0x000fe400008f0eff */
[----:B-1----:R-:W-:Y:S01]  /*0a70*/  IADD3 R28, P1, PT, R37, R36, RZ ;  /* 0x00000024251c7210 */ /* 0x002fe20007f3e0ff */
[----:B------:R1:W5:Y:S01]  /*0a80*/  LDG.E.U8 R25, desc[UR32][R32.64] ;  /* 0x0000002020197981 */ /* 0x000362000c1e1100 */
[----:B------:R-:W-:-:S03]  /*0a90*/  LEA.HI.X.SX32 R43, R35, R34, 0x1, P2 ;  /* 0x00000022232b7211 */ /* 0x000fc600010f0eff */
[----:B------:R2:W5:Y:S01]  /*0aa0*/  LDG.E.U8 R22, desc[UR32][R38.64] ;  /* 0x0000002026167981 */ /* 0x000562000c1e1100 */
[C---:B0-----:R-:W-:Y:S01]  /*0ab0*/  IMAD R31, R40.reuse, 0x2, R37 ;  /* 0x00000002281f7824 */ /* 0x041fe200078e0225 */
[----:B------:R-:W-:Y:S02]  /*0ac0*/  LEA.HI.X.SX32 R29, R37, R34, 0x1, P1 ;  /* 0x00000022251d7211 */ /* 0x000fe400008f0eff */
[----:B------:R0:W5:Y:S01]  /*0ad0*/  LDG.E.U8 R24, desc[UR32][R42.64] ;  /* 0x000000202a187981 */ /* 0x000162000c1e1100 */
[C---:B------:R-:W-:Y:S01]  /*0ae0*/  IMAD R35, R40.reuse, 0x2, R31 ;  /* 0x0000000228237824 */ /* 0x040fe200078e021f */
[C---:B-1----:R-:W-:Y:S02]  /*0af0*/  IADD3 R32, P1, PT, R31.reuse, R36, RZ ;  /* 0x000000241f207210 */ /* 0x042fe40007f3e0ff */
[----:B------:R-:W5:Y:S01]  /*0b00*/  LDG.E.U8 R27, desc[UR32][R26.64] ;  /* 0x000000201a1b7981 */ /* 0x000f62000c1e1100 */
[----:B------:R-:W-:Y:S01]  /*0b10*/  IMAD R37, R40, 0x2, R35 ;  /* 0x0000000228257824 */ /* 0x000fe200078e0223 */
[----:B------:R-:W-:-:S02]  /*0b20*/  LEA.HI.X.SX32 R33, R31, R34, 0x1, P1 ;  /* 0x000000221f217211 */ /* 0x000fc400008f0eff */
[----:B------:R-:W5:Y:S01]  /*0b30*/  LDG.E.U8 R29, desc[UR32][R28.64] ;  /* 0x000000201c1d7981 */ /* 0x000f62000c1e1100 */
[-C--:B------:R-:W-:Y:S01]  /*0b40*/  IADD3 R30, P1, PT, R35, R36.reuse, RZ ;  /* 0x00000024231e7210 */ /* 0x080fe20007f3e0ff */
[C---:B------:R-:W-:Y:S01]  /*0b50*/  IMAD R41, R40.reuse, 0x2, R37 ;  /* 0x0000000228297824 */ /* 0x040fe200078e0225 */
[----:B--2---:R-:W-:Y:S02]  /*0b60*/  IADD3 R38, P2, PT, R37, R36, RZ ;  /* 0x0000002425267210 */ /* 0x004fe40007f5e0ff */
[----:B------:R-:W-:Y:S01]  /*0b70*/  LEA.HI.X.SX32 R31, R35, R34, 0x1, P1 ;  /* 0x00000022231f7211 */ /* 0x000fe200008f0eff */
[C---:B------:R-:W-:Y:S01]  /*0b80*/  IMAD R35, R40.reuse, 0x2, R41 ;  /* 0x0000000228237824 */ /* 0x040fe200078e0229 */
[----:B------:R-:W-:Y:S01]  /*0b90*/  IADD3 R44, P1, PT, R41, R36, RZ ;  /* 0x00000024292c7210 */ /* 0x000fe20007f3e0ff */
[----:B------:R-:W5:Y:S01]  /*0ba0*/  LDG.E.U8 R26, desc[UR32][R32.64] ;  /* 0x00000020201a7981 */ /* 0x000f62000c1e1100 */
[-C--:B------:R-:W-:Y:S02]  /*0bb0*/  LEA.HI.X.SX32 R39, R37, R34.reuse, 0x1, P2 ;  /* 0x0000002225277211 */ /* 0x080fe400010f0eff */
[----:B------:R-:W-:Y:S01]  /*0bc0*/  LEA.HI.X.SX32 R45, R41, R34, 0x1, P1 ;  /* 0x00000022292d7211 */ /* 0x000fe200008f0eff */
[C---:B------:R-:W-:Y:S01]  /*0bd0*/  IMAD R37, R40.reuse, 0x2, R35 ;  /* 0x0000000228257824 */ /* 0x040fe200078e0223 */
[C---:B0-----:R-:W-:Y:S01]  /*0be0*/  IADD3 R42, P1, PT, R35.reuse, R36, RZ ;  /* 0x00000024232a7210 */ /* 0x041fe20007f3e0ff */
[----:B------:R0:W5:Y:S03]  /*0bf0*/  LDG.E.U8 R28, desc[UR32][R38.64] ;  /* 0x00000020261c7981 */ /* 0x000166000c1e1100 */
[----:B------:R-:W-:Y:S01]  /*0c00*/  LEA.HI.X.SX32 R43, R35, R34, 0x1, P1 ;  /* 0x00000022232b7211 */ /* 0x000fe200008f0eff */
[C---:B------:R-:W-:Y:S01]  /*0c10*/  IMAD R35, R40.reuse, 0x2, R37 ;  /* 0x0000000228237824 */ /* 0x040fe200078e0225 */
[C---:B------:R-:W-:Y:S01]  /*0c20*/  IADD3 R46, P1, PT, R37.reuse, R36, RZ ;  /* 0x00000024252e7210 */ /* 0x040fe20007f3e0ff */
[----:B------:R1:W5:Y:S02]  /*0c30*/  LDG.E.U8 R33, desc[UR32][R44.64] ;  /* 0x000000202c217981 */ /* 0x000364000c1e1100 */
[C---:B------:R-:W-:Y:S01]  /*0c40*/  IMAD R41, R40.reuse, 0x2, R35 ;  /* 0x0000000228297824 */ /* 0x040fe200078e0223 */
[----:B------:R-:W-:Y:S01]  /*0c50*/  LEA.HI.X.SX32 R47, R37, R34, 0x1, P1 ;  /* 0x00000022252f7211 */ /* 0x000fe200008f0eff */
[----:B------:R-:W5:Y:S02]  /*0c60*/  LDG.E.U8 R31, desc[UR32][R30.64] ;  /* 0x000000201e1f7981 */ /* 0x000f64000c1e1100 */
[----:B------:R-:W-:Y:S01]  /*0c70*/  IMAD R37, R40, 0x2, R41 ;  /* 0x0000000228257824 */ /* 0x000fe200078e0229 */
[----:B------:R-:W-:-:S03]  /*0c80*/  IADD3 R50, P1, PT, R41, R36, RZ ;  /* 0x0000002429327210 */ /* 0x000fc60007f3e0ff */
[C---:B0-----:R-:W-:Y:S01]  /*0c90*/  IMAD R39, R40.reuse, 0x2, R37 ;  /* 0x0000000228277824 */ /* 0x041fe200078e0225 */
[----:B------:R-:W-:Y:S02]  /*0ca0*/  LEA.HI.X.SX32 R51, R41, R34, 0x1, P1 ;  /* 0x0000002229337211 */ /* 0x000fe400008f0eff */
[-C--:B------:R-:W-:Y:S01]  /*0cb0*/  IADD3 R48, P2, PT, R35, R36.reuse, RZ ;  /* 0x0000002423307210 */ /* 0x080fe20007f5e0ff */
[C---:B------:R-:W-:Y:S01]  /*0cc0*/  IMAD R41, R40.reuse, 0x2, R39 ;  /* 0x0000000228297824 */ /* 0x040fe200078e0227 */
[----:B-1----:R-:W-:Y:S01]  /*0cd0*/  IADD3 R44, P1, PT, R37, R36, RZ ;  /* 0x00000024252c7210 */ /* 0x002fe20007f3e0ff */
[----:B------:R0:W5:Y:S01]  /*0ce0*/  LDG.E.U8 R30, desc[UR32][R42.64] ;  /* 0x000000202a1e7981 */ /* 0x000162000c1e1100 */
[-C--:B------:R-:W-:Y:S01]  /*0cf0*/  LEA.HI.X.SX32 R49, R35, R34.reuse, 0x1, P2 ;  /* 0x0000002223317211 */ /* 0x080fe200010f0eff */
[----:B------:R-:W-:Y:S01]  /*0d00*/  IMAD R55, R40, 0x2, R41 ;  /* 0x0000000228377824 */ /* 0x000fe200078e0229 */
[----:B------:R-:W-:Y:S01]  /*0d10*/  LEA.HI.X.SX32 R45, R37, R34, 0x1, P1 ;  /* 0x00000022252d7211 */ /* 0x000fe200008f0eff */
[----:B------:R1:W5:Y:S01]  /*0d20*/  LDG.E.U8 R35, desc[UR32][R46.64] ;  /* 0x000000202e237981 */ /* 0x000362000c1e1100 */
[----:B------:R-:W-:-:S03]  /*0d30*/  IADD3 R52, P1, PT, R39, R36, RZ ;  /* 0x0000002427347210 */ /* 0x000fc60007f3e0ff */
[----:B------:R2:W5:Y:S01]  /*0d40*/  LDG.E.U8 R37, desc[UR32][R50.64] ;  /* 0x0000002032257981 */ /* 0x000562000c1e1100 */
[----:B0-----:R-:W-:-:S03]  /*0d50*/  IADD3 R42, P2, PT, R41, R36, RZ ;  /* 0x00000024292a7210 */ /* 0x001fc60007f5e0ff */
[----:B------:R0:W5:Y:S01]  /*0d60*/  LDG.E.U8 R32, desc[UR32][R48.64] ;  /* 0x0000002030207981 */ /* 0x000162000c1e1100 */
[-C--:B------:R-:W-:Y:S01]  /*0d70*/  LEA.HI.X.SX32 R43, R41, R34.reuse, 0x1, P2 ;  /* 0x00000022292b7211 */ /* 0x080fe200010f0eff */
[C---:B------:R-:W-:Y:S01]  /*0d80*/  IMAD R41, R40.reuse, 0x2, R55 ;  /* 0x0000000228297824 */ /* 0x040fe200078e0237 */
[----:B------:R-:W-:Y:S01]  /*0d90*/  LEA.HI.X.SX32 R53, R39, R34, 0x1, P1 ;  /* 0x0000002227357211 */ /* 0x000fe200008f0eff */
[----:B------:R3:W5:Y:S01]  /*0da0*/  LDG.E.U8 R38, desc[UR32][R44.64] ;  /* 0x000000202c267981 */ /* 0x000762000c1e1100 */
[C---:B-1----:R-:W-:Y:S01]  /*0db0*/  IADD3 R46, P1, PT, R55.reuse, R36, RZ ;  /* 0x00000024372e7210 */ /* 0x042fe20007f3e0ff */
[C---:B--2---:R-:W-:Y:S02]  /*0dc0*/  IMAD R51, R40.reuse, 0x2, R41 ;  /* 0x0000000228337824 */ /* 0x044fe400078e0229 */
[----:B------:R1:W5:Y:S01]  /*0dd0*/  LDG.E.U8 R39, desc[UR32][R52.64] ;  /* 0x0000002034277981 */ /* 0x000362000c1e1100 */
[----:B------:R-:W-:Y:S01]  /*0de0*/  LEA.HI.X.SX32 R47, R55, R34, 0x1, P1 ;  /* 0x00000022372f7211 */ /* 0x000fe200008f0eff */
[C---:B------:R-:W-:Y:S01]  /*0df0*/  IMAD R55, R40.reuse, 0x2, R51 ;  /* 0x0000000228377824 */ /* 0x040fe200078e0233 */
[C---:B0-----:R-:W-:Y:S01]  /*0e00*/  IADD3 R48, P1, PT, R41.reuse, R36, RZ ;  /* 0x0000002429307210 */ /* 0x041fe20007f3e0ff */
[----:B------:R-:W5:Y:S02]  /*0e10*/  LDG.E.U8 R42, desc[UR32][R42.64] ;  /* 0x000000202a2a7981 */ /* 0x000f64000c1e1100 */
[----:B---3--:R-:W-:Y:S01]  /*0e20*/  IMAD R45, R40, 0x2, R55 ;  /* 0x00000002282d7824 */ /* 0x008fe200078e0237 */
[----:B------:R-:W-:-:S02]  /*0e30*/  LEA.HI.X.SX32 R49, R41, R34, 0x1, P1 ;  /* 0x0000002229317211 */ /* 0x000fc400008f0eff */
[C---:B------:R-:W-:Y:S01]  /*0e40*/  IADD3 R50, P1, PT, R51.reuse, R36, RZ ;  /* 0x0000002433327210 */ /* 0x040fe20007f3e0ff */
[C---:B------:R-:W-:Y:S01]  /*0e50*/  IMAD R57, R40.reuse, 0x2, R45 ;  /* 0x0000000228397824 */ /* 0x040fe200078e022d */
[----:B------:R0:W5:Y:S02]  /*0e60*/  LDG.E.U8 R41, desc[UR32][R46.64] ;  /* 0x000000202e297981 */ /* 0x000164000c1e1100 */
[----:B------:R-:W-:Y:S02]  /*0e70*/  LEA.HI.X.SX32 R51, R51, R34, 0x1, P1 ;  /* 0x0000002233337211 */ /* 0x000fe400008f0eff */
[C---:B-1----:R-:W-:Y:S01]  /*0e80*/  IADD3 R52, P1, PT, R45.reuse, R36, RZ ;  /* 0x000000242d347210 */ /* 0x042fe20007f3e0ff */
[----:B------:R1:W5:Y:S03]  /*0e90*/  LDG.E.U8 R44, desc[UR32][R48.64] ;  /* 0x00000020302c7981 */ /* 0x000366000c1e1100 */
[----:B------:R-:W-:Y:S01]  /*0ea0*/  LEA.HI.X.SX32 R53, R45, R34, 0x1, P1 ;  /* 0x000000222d357211 */ /* 0x000fe200008f0eff */
[----:B------:R2:W5:Y:S01]  /*0eb0*/  LDG.E.U8 R43, desc[UR32][R50.64] ;  /* 0x00000020322b7981 */ /* 0x000562000c1e1100 */
[----:B0-----:R-:W-:Y:S01]  /*0ec0*/  IMAD R47, R40, 0x2, R57 ;  /* 0x00000002282f7824 */ /* 0x001fe200078e0239 */
[----:B------:R-:W-:-:S02]  /*0ed0*/  IADD3 R56, P1, PT, R57, R36, RZ ;  /* 0x0000002439387210 */ /* 0x000fc40007f3e0ff */
[----:B------:R-:W-:Y:S01]  /*0ee0*/  IADD3 R54, P2, PT, R55, R36, RZ ;  /* 0x0000002437367210 */ /* 0x000fe20007f5e0ff */
[C---:B------:R-:W-:Y:S01]  /*0ef0*/  IMAD R59, R40.reuse, 0x2, R47 ;  /* 0x00000002283b7824 */ /* 0x040fe200078e022f */
[----:B------:R-:W-:Y:S01]  /*0f00*/  LEA.HI.X.SX32 R57, R57, R34, 0x1, P1 ;  /* 0x0000002239397211 */ /* 0x000fe200008f0eff */
[----:B------:R0:W5:Y:S01]  /*0f10*/  LDG.E.U8 R45, desc[UR32][R52.64] ;  /* 0x00000020342d7981 */ /* 0x000162000c1e1100 */
[----:B-1----:R-:W-:Y:S01]  /*0f20*/  IADD3 R48, P1, PT, R47, R36, RZ ;  /* 0x000000242f307210 */ /* 0x002fe20007f3e0ff */
[C---:B------:R-:W-:Y:S01]  /*0f30*/  IMAD R61, R40.reuse, 0x2, R59 ;  /* 0x00000002283d7824 */ /* 0x040fe200078e023b */
[-C--:B------:R-:W-:Y:S01]  /*0f40*/  LEA.HI.X.SX32 R55, R55, R34.reuse, 0x1, P2 ;  /* 0x0000002237377211 */ /* 0x080fe200010f0eff */
[----:B------:R-:W5:Y:S01]  /*0f50*/  LDG.E.U8 R102, desc[UR32][R56.64] ;  /* 0x0000002038667981 */ /* 0x000f62000c1e1100 */
[----:B------:R-:W-:Y:S01]  /*0f60*/  LEA.HI.X.SX32 R49, R47, R34, 0x1, P1 ;  /* 0x000000222f317211 */ /* 0x000fe200008f0eff */
[----:B------:R-:W-:Y:S01]  /*0f70*/  IMAD R47, R40, 0x2, R61 ;  /* 0x00000002282f7824 */ /* 0x000fe200078e023d */
[C---:B--2---:R-:W-:Y:S01]  /*0f80*/  IADD3 R50, P1, PT, R61.reuse, R36, RZ ;  /* 0x000000243d327210 */ /* 0x044fe20007f3e0ff */
[----:B------:R1:W5:Y:S03]  /*0f90*/  LDG.E.U8 R46, desc[UR32][R54.64] ;  /* 0x00000020362e7981 */ /* 0x000366000c1e1100 */
[----:B------:R-:W-:Y:S01]  /*0fa0*/  LEA.HI.X.SX32 R51, R61, R34, 0x1, P1 ;  /* 0x000000223d337211 */ /* 0x000fe200008f0eff */
[----:B------:R2:W5:Y:S01]  /*0fb0*/  LDG.E.U8 R63, desc[UR32][R48.64] ;  /* 0x00000020303f7981 */ /* 0x000562000c1e1100 */
[----:B0-----:R-:W-:-:S02]  /*0fc0*/  IADD3 R52, P1, PT, R47, R36, RZ ;  /* 0x000000242f347210 */ /* 0x001fc40007f3e0ff */
[----:B------:R-:W-:Y:S01]  /*0fd0*/  IADD3 R58, P2, PT, R59, R36, RZ ;  /* 0x000000243b3a7210 */ /* 0x000fe20007f5e0ff */
[----:B------:R-:W5:Y:S01]  /*0fe0*/  LDG.E.U8 R65, desc[UR32][R50.64] ;  /* 0x0000002032417981 */ /* 0x000f62000c1e1100 */
[----:B-1----:R-:W-:Y:S01]  /*0ff0*/  IMAD R55, R40, 0x2, R47 ;  /* 0x0000000228377824 */ /* 0x002fe200078e022f */
[----:B------:R-:W-:-:S03]  /*1000*/  LEA.HI.X.SX32 R53, R47, R34, 0x1, P1 ;  /* 0x000000222f357211 */ /* 0x000fc600008f0eff */
[C---:B------:R-:W-:Y:S01]  /*1010*/  IMAD R47, R40.reuse, 0x2, R55 ;  /* 0x00000002282f7824 */ /* 0x040fe200078e0237 */
[----:B------:R-:W-:Y:S01]  /*1020*/  LEA.HI.X.SX32 R59, R59, R34, 0x1, P2 ;  /* 0x000000223b3b7211 */ /* 0x000fe200010f0eff */
[----:B------:R-:W5:Y:S01]  /*1030*/  LDG.E.U8 R106, desc[UR32][R52.64] ;  /* 0x00000020346a7981 */ /* 0x000f62000c1e1100 */
[-C--:B------:R-:W-:Y:S01]  /*1040*/  IADD3 R54, P1, PT, R55, R36.reuse, RZ ;  /* 0x0000002437367210 */ /* 0x080fe20007f3e0ff */
[C---:B------:R-:W-:Y:S01]  /*1050*/  IMAD R61, R40.reuse, 0x2, R47 ;  /* 0x00000002283d7824 */ /* 0x040fe200078e022f */
[----:B------:R-:W-:Y:S01]  /*1060*/  IADD3 R56, P2, PT, R47, R36, RZ ;  /* 0x000000242f387210 */ /* 0x000fe20007f5e0ff */
[----:B------:R0:W5:Y:S01]  /*1070*/  LDG.E.U8 R104, desc[UR32][R58.64] ;  /* 0x000000203a687981 */ /* 0x000162000c1e1100 */
[-C--:B------:R-:W-:Y:S02]  /*1080*/  LEA.HI.X.SX32 R55, R55, R34.reuse, 0x1, P1 ;  /* 0x0000002237377211 */ /* 0x080fe400008f0eff */
[----:B------:R-:W-:Y:S01]  /*1090*/  LEA.HI.X.SX32 R57, R47, R34, 0x1, P2 ;  /* 0x000000222f397211 */ /* 0x000fe200010f0eff */
[C---:B------:R-:W-:Y:S01]  /*10a0*/  IMAD R47, R40.reuse, 0x2, R61 ;  /* 0x00000002282f7824 */ /* 0x040fe200078e023d */
[C---:B--2---:R-:W-:Y:S01]  /*10b0*/  IADD3 R48, P1, PT, R61.reuse, R36, RZ ;  /* 0x000000243d307210 */ /* 0x044fe20007f3e0ff */
[----:B------:R1:W5:Y:S03]  /*10c0*/  LDG.E.U8 R67, desc[UR32][R54.64] ;  /* 0x0000002036437981 */ /* 0x000366000c1e1100 */
[----:B------:R-:W-:Y:S01]  /*10d0*/  LEA.HI.X.SX32 R49, R61, R34, 0x1, P1 ;  /* 0x000000223d317211 */ /* 0x000fe200008f0eff */
[C---:B0-----:R-:W-:Y:S01]  /*10e0*/  IMAD R59, R40.reuse, 0x2, R47 ;  /* 0x00000002283b7824 */ /* 0x041fe200078e022f */
[C---:B------:R-:W-:Y:S01]  /*10f0*/  IADD3 R50, P1, PT, R47.reuse, R36, RZ ;  /* 0x000000242f327210 */ /* 0x040fe20007f3e0ff */
[----:B------:R0:W5:Y:S03]  /*1100*/  LDG.E.U8 R108, desc[UR32][R56.64] ;  /* 0x00000020386c7981 */ /* 0x000166000c1e1100 */
[----:B------:R-:W-:Y:S01]  /*1110*/  LEA.HI.X.SX32 R51, R47, R34, 0x1, P1 ;  /* 0x000000222f337211 */ /* 0x000fe200008f0eff */
[C---:B------:R-:W-:Y:S01]  /*1120*/  IMAD R47, R40.reuse, 0x2, R59 ;  /* 0x00000002282f7824 */ /* 0x040fe200078e023b */
[-C--:B------:R-:W-:Y:S01]  /*1130*/  IADD3 R52, P1, PT, R59, R36.reuse, RZ ;  /* 0x000000243b347210 */ /* 0x080fe20007f3e0ff */
[----:B------:R2:W5:Y:S02]  /*1140*/  LDG.E.U8 R71, desc[UR32][R48.64] ;  /* 0x0000002030477981 */ /* 0x000564000c1e1100 */
[----:B------:R-:W-:Y:S01]  /*1150*/  IMAD R61, R40, 0x2, R47 ;  /* 0x00000002283d7824 */ /* 0x000fe200078e022f */
[----:B------:R-:W-:Y:S01]  /*1160*/  IADD3 R58, P2, PT, R47, R36, RZ ;  /* 0x000000242f3a7210 */ /* 0x000fe20007f5e0ff */
[----:B------:R3:W5:Y:S01]  /*1170*/  LDG.E.U8 R110, desc[UR32][R50.64] ;  /* 0x00000020326e7981 */ /* 0x000762000c1e1100 */
[----:B------:R-:W-:-:S02]  /*1180*/  LEA.HI.X.SX32 R53, R59, R34, 0x1, P1 ;  /* 0x000000223b357211 */ /* 0x000fc400008f0eff */
[----:B------:R-:W-:Y:S01]  /*1190*/  LEA.HI.X.SX32 R59, R47, R34, 0x1, P2 ;  /* 0x000000222f3b7211 */ /* 0x000fe200010f0eff */
[C---:B------:R-:W-:Y:S01]  /*11a0*/  IMAD R47, R40.reuse, 0x2, R61 ;  /* 0x00000002282f7824 */ /* 0x040fe200078e023d */
[C---:B-1----:R-:W-:Y:S01]  /*11b0*/  IADD3 R54, P1, PT, R61.reuse, R36, RZ ;  /* 0x000000243d367210 */ /* 0x042fe20007f3e0ff */
[----:B------:R1:W5:Y:S03]  /*11c0*/  LDG.E.U8 R75, desc[UR32][R52.64] ;  /* 0x00000020344b7981 */ /* 0x000366000c1e1100 */
[----:B------:R-:W-:Y:S01]  /*11d0*/  LEA.HI.X.SX32 R55, R61, R34, 0x1, P1 ;  /* 0x000000223d377211 */ /* 0x000fe200008f0eff */
[C---:B0-----:R-:W-:Y:S01]  /*11e0*/  IMAD R57, R40.reuse, 0x2, R47 ;  /* 0x0000000228397824 */ /* 0x041fe200078e022f */
[C---:B--2---:R-:W-:Y:S01]  /*11f0*/  IADD3 R48, P1, PT, R47.reuse, R36, RZ ;  /* 0x000000242f307210 */ /* 0x044fe20007f3e0ff */
[----:B------:R0:W5:Y:S03]  /*1200*/  LDG.E.U8 R112, desc[UR32][R58.64] ;  /* 0x000000203a707981 */ /* 0x000166000c1e1100 */
[----:B------:R-:W-:Y:S01]  /*1210*/  LEA.HI.X.SX32 R49, R47, R34, 0x1, P1 ;  /* 0x000000222f317211 */ /* 0x000fe200008f0eff */
[C---:B------:R-:W-:Y:S01]  /*1220*/  IMAD R47, R40.reuse, 0x2, R57 ;  /* 0x00000002282f7824 */ /* 0x040fe200078e0239 */
[-C--:B---3--:R-:W-:Y:S01]  /*1230*/  IADD3 R50, P1, PT, R57, R36.reuse, RZ ;  /* 0x0000002439327210 */ /* 0x088fe20007f3e0ff */
        /* <DEDUP_REMOVED lines=11> */
[----:B--2---:R-:W-:Y:S01]  /*12f0*/  IADD3 R54, P1, PT, R47, R36, RZ ;  /* 0x000000242f367210 */ /* 0x004fe20007f3e0ff */
[----:B------:R-:W-:Y:S01]  /*1300*/  IMAD R248, R3, R99, RZ ;  /* 0x0000006303f87224 */ /* 0x000fe200078e02ff */
[----:B------:R0:W5:Y:S02]  /*1310*/  LDG.E.U8 R116, desc[UR32][R56.64] ;  /* 0x0000002038747981 */ /* 0x000164000c1e1100 */
[----:B------:R-:W-:Y:S01]  /*1320*/  LEA.HI.X.SX32 R55, R47, R34, 0x1, P1 ;  /* 0x000000222f377211 */ /* 0x000fe200008f0eff */
[C---:B------:R-:W-:Y:S01]  /*1330*/  IMAD R47, R40.reuse, 0x2, R59 ;  /* 0x00000002282f7824 */ /* 0x040fe200078e023b */
[-C--:B---3--:R-:W-:Y:S01]  /*1340*/  IADD3 R48, P1, PT, R59, R36.reuse, RZ ;  /* 0x000000243b307210 */ /* 0x088fe20007f3e0ff */
[----:B------:R2:W5:Y:S02]  /*1350*/  LDG.E.U8 R81, desc[UR32][R52.64] ;  /* 0x0000002034517981 */ /* 0x000564000c1e1100 */
[C---:B------:R-:W-:Y:S01]  /*1360*/  IMAD R61, R40.reuse, 0x2, R47 ;  /* 0x00000002283d7824 */ /* 0x040fe200078e022f */
[----:B------:R-:W-:Y:S01]  /*1370*/  IADD3 R58, P2, PT, R47, R36, RZ ;  /* 0x000000242f3a7210 */ /* 0x000fe20007f5e0ff */
[----:B------:R-:W-:Y:S01]  /*1380*/  IMAD R246, R99, 0x2, R248 ;  /* 0x0000000263f67824 */ /* 0x000fe200078e02f8 */
[-C--:B------:R-:W-:Y:S01]  /*1390*/  LEA.HI.X.SX32 R49, R59, R34.reuse, 0x1, P1 ;  /* 0x000000223b317211 */ /* 0x080fe200008f0eff */
[----:B------:R3:W5:Y:S01]  /*13a0*/  LDG.E.U8 R118, desc[UR32][R54.64] ;  /* 0x0000002036767981 */ /* 0x000762000c1e1100 */
[----:B------:R-:W-:Y:S01]  /*13b0*/  LEA.HI.X.SX32 R59, R47, R34, 0x1, P2 ;  /* 0x000000222f3b7211 */ /* 0x000fe200010f0eff */
[C---:B------:R-:W-:Y:S01]  /*13c0*/  IMAD R47, R40.reuse, 0x2, R61 ;  /* 0x00000002282f7824 */ /* 0x040fe200078e023d */
[----:B-1----:R-:W-:Y:S01]  /*13d0*/  IADD3 R50, P1, PT, R61, R36, RZ ;  /* 0x000000243d327210 */ /* 0x002fe20007f3e0ff */
[----:B------:R-:W-:Y:S01]  /*13e0*/  IMAD R244, R99, 0x2, R246 ;  /* 0x0000000263f47824 */ /* 0x000fe200078e02f6 */
[----:B------:R1:W5:Y:S01]  /*13f0*/  LDG.E.U8 R49, desc[UR32][R48.64] ;  /* 0x0000002030317981 */ /* 0x000362000c1e1100 */
[----:B0-----:R-:W-:Y:S01]  /*1400*/  IMAD R57, R40, 0x2, R47 ;  /* 0x0000000228397824 */ /* 0x001fe200078e022f */
[----:B------:R-:W-:-:S02]  /*1410*/  LEA.HI.X.SX32 R51, R61, R34, 0x1, P1 ;  /* 0x000000223d337211 */ /* 0x000fc400008f0eff */
[-C--:B--2---:R-:W-:Y:S01]  /*1420*/  IADD3 R52, P1, PT, R47, R36.reuse, RZ ;  /* 0x000000242f347210 */ /* 0x084fe20007f3e0ff */
[----:B------:R-:W-:Y:S01]  /*1430*/  IMAD R61, R40, 0x2, R57 ;  /* 0x00000002283d7824 */ /* 0x000fe200078e0239 */
[----:B------:R-:W-:Y:S01]  /*1440*/  IADD3 R56, P2, PT, R57, R36, RZ ;  /* 0x0000002439387210 */ /* 0x000fe20007f5e0ff */
[----:B------:R-:W5:Y:S01]  /*1450*/  LDG.E.U8 R120, desc[UR32][R58.64] ;  /* 0x000000203a787981 */ /* 0x000f62000c1e1100 */
[----:B------:R-:W-:Y:S02]  /*1460*/  LEA.HI.X.SX32 R53, R47, R34, 0x1, P1 ;  /* 0x000000222f357211 */ /* 0x000fe400008f0eff */
[----:B---3--:R-:W-:Y:S01]  /*1470*/  IADD3 R54, P1, PT, R61, R36, RZ ;  /* 0x000000243d367210 */ /* 0x008fe20007f3e0ff */
[C---:B------:R-:W-:Y:S01]  /*1480*/  IMAD R36, R99.reuse, 0x2, R244 ;  /* 0x0000000263247824 */ /* 0x040fe200078e02f4 */
[----:B------:R0:W5:Y:S03]  /*1490*/  LDG.E.U8 R51, desc[UR32][R50.64] ;  /* 0x0000002032337981 */ /* 0x000166000c1e1100 */
[----:B------:R-:W-:Y:S01]  /*14a0*/  IMAD R40, R99, 0x2, R36 ;  /* 0x0000000263287824 */ /* 0x000fe200078e0224 */
[-C--:B------:R-:W-:Y:S01]  /*14b0*/  LEA.HI.X.SX32 R57, R57, R34.reuse, 0x1, P2 ;  /* 0x0000002239397211 */ /* 0x080fe200010f0eff */
[----:B------:R2:W5:Y:S02]  /*14c0*/  LDG.E.U8 R122, desc[UR32][R52.64] ;  /* 0x00000020347a7981 */ /* 0x000564000c1e1100 */
[----:B-1----:R-:W-:Y:S01]  /*14d0*/  IMAD R48, R99, 0x2, R40 ;  /* 0x0000000263307824 */ /* 0x002fe200078e0228 */
[----:B------:R-:W-:-:S02]  /*14e0*/  LEA.HI.X.SX32 R55, R61, R34, 0x1, P1 ;  /* 0x000000223d377211 */ /* 0x000fc400008f0eff */
[----:B------:R1:W5:Y:S01]  /*14f0*/  LDG.E.U8 R57, desc[UR32][R56.64] ;  /* 0x0000002038397981 */ /* 0x000362000c1e1100 */
[----:B0-----:R-:W-:-:S03]  /*1500*/  IMAD R50, R99, 0x2, R48 ;  /* 0x0000000263327824 */ /* 0x001fc600078e0230 */
[----:B------:R0:W5:Y:S01]  /*1510*/  LDG.E.U8 R124, desc[UR32][R54.64] ;  /* 0x00000020367c7981 */ /* 0x000162000c1e1100 */
[----:B--2---:R-:W-:-:S04]  /*1520*/  IMAD R52, R99, 0x2, R50 ;  /* 0x0000000263347824 */ /* 0x004fc800078e0232 */
[----:B-1----:R-:W-:-:S04]  /*1530*/  IMAD R56, R99, 0x2, R52 ;  /* 0x0000000263387824 */ /* 0x002fc800078e0234 */
[----:B0-----:R-:W-:-:S04]  /*1540*/  IMAD R54, R99, 0x2, R56 ;  /* 0x0000000263367824 */ /* 0x001fc800078e0238 */
[----:B------:R-:W-:-:S04]  /*1550*/  IMAD R58, R99, 0x2, R54 ;  /* 0x00000002633a7824 */ /* 0x000fc800078e0236 */
        /* <DEDUP_REMOVED lines=9> */
[----:B------:R-:W-:Y:S01]  /*15f0*/  IMAD R82, R99, 0x2, R80 ;  /* 0x0000000263527824 */ /* 0x000fe200078e0250 */
[----:B------:R-:W-:Y:S01]  /*1600*/  SHF.R.U32.HI R53, RZ, 0x5, R0 ;  /* 0x00000005ff357819 */ /* 0x000fe20000011600 */
[----:B------:R-:W-:Y:S02]  /*1610*/  IMAD R34, R69, UR4, RZ ;  /* 0x0000000445227c24 */ /* 0x000fe4000f8e02ff */
[----:B------:R-:W-:Y:S02]  /*1620*/  IMAD R47, R98, UR13, RZ ;  /* 0x0000000d622f7c24 */ /* 0x000fe4000f8e02ff */
[----:B------:R-:W-:Y:S01]  /*1630*/  IMAD R84, R99, 0x2, R82 ;  /* 0x0000000263547824 */ /* 0x000fe200078e0252 */
[----:B------:R-:W-:Y:S02]  /*1640*/  R2UR UR11, R53 ;  /* 0x00000000350b72ca */ /* 0x000fe400000e0000 */
[----:B------:R-:W-:Y:S01]  /*1650*/  IADD3 R151, P1, P2, R34, R126, R47 ;  /* 0x0000007e22977210 */ /* 0x000fe20007a3e02f */
[----:B------:R-:W-:Y:S01]  /*1660*/  IMAD R86, R99, 0x2, R84 ;  /* 0x0000000263567824 */ /* 0x000fe200078e0254 */
[----:B------:R-:W-:-:S02]  /*1670*/  SHF.R.S32.HI R53, RZ, 0x1f, R34 ;  /* 0x0000001fff357819 */ /* 0x000fc40000011422 */
[----:B------:R-:W-:Y:S01]  /*1680*/  SHF.R.S32.HI R126, RZ, 0x1f, R47 ;  /* 0x0000001fff7e7819 */ /* 0x000fe2000001142f */
[----:B------:R-:W-:Y:S01]  /*1690*/  IMAD R88, R99, 0x2, R86 ;  /* 0x0000000263587824 */ /* 0x000fe200078e0256 */
[----:B------:R-:W-:Y:S02]  /*16a0*/  IADD3 RZ, P3, PT, R244, R151, RZ ;  /* 0x00000097f4ff7210 */ /* 0x000fe40007f7e0ff */
[----:B------:R-:W-:Y:S02]  /*16b0*/  IADD3.X R55, PT, PT, R53, R127, R126, P1, P2 ;  /* 0x0000007f35377210 */ /* 0x000fe40000fe447e */
[-C--:B------:R-:W-:Y:S02]  /*16c0*/  IADD3 RZ, P1, PT, R248, R151.reuse, RZ ;  /* 0x00000097f8ff7210 */ /* 0x080fe40007f3e0ff */
[-C--:B------:R-:W-:Y:S02]  /*16d0*/  IADD3 RZ, P2, PT, R246, R151.reuse, RZ ;  /* 0x00000097f6ff7210 */ /* 0x080fe40007f5e0ff */
[----:B------:R-:W-:Y:S01]  /*16e0*/  IADD3 R242, P4, PT, R36, R151, RZ ;  /* 0x0000009724f27210 */ /* 0x000fe20007f9e0ff */
[----:B------:R-:W-:Y:S01]  /*16f0*/  IMAD R90, R99, 0x2, R88 ;  /* 0x00000002635a7824 */ /* 0x000fe200078e0258 */
[----:B------:R-:W-:-:S02]  /*1700*/  LEA.HI.X.SX32 R249, R248, R55, 0x1, P1 ;  /* 0x00000037f8f97211 */ /* 0x000fc400008f0eff */
[-C--:B------:R-:W-:Y:S02]  /*1710*/  LEA.HI.X.SX32 R247, R246, R55.reuse, 0x1, P2 ;  /* 0x00000037f6f77211 */ /* 0x080fe400010f0eff */
[-C--:B------:R-:W-:Y:S02]  /*1720*/  LEA.HI.X.SX32 R245, R244, R55.reuse, 0x1, P3 ;  /* 0x00000037f4f57211 */ /* 0x080fe400018f0eff */
[----:B------:R-:W-:Y:S01]  /*1730*/  LEA.HI.X.SX32 R243, R36, R55, 0x1, P4 ;  /* 0x0000003724f37211 */ /* 0x000fe200020f0eff */
[----:B------:R-:W-:Y:S01]  /*1740*/  IMAD R92, R99, 0x2, R90 ;  /* 0x00000002635c7824 */ /* 0x000fe200078e025a */
[-C--:B------:R-:W-:Y:S02]  /*1750*/  IADD3 R240, P1, PT, R40, R151.reuse, RZ ;  /* 0x0000009728f07210 */ /* 0x080fe40007f3e0ff */
[-C--:B------:R-:W-:Y:S02]  /*1760*/  IADD3 R238, P2, PT, R48, R151.reuse, RZ ;  /* 0x0000009730ee7210 */ /* 0x080fe40007f5e0ff */
[----:B------:R-:W-:-:S02]  /*1770*/  IADD3 R236, P3, PT, R50, R151, RZ ;  /* 0x0000009732ec7210 */ /* 0x000fc40007f7e0ff */
[----:B------:R-:W-:Y:S01]  /*1780*/  IADD3 R234, P4, PT, R52, R151, RZ ;  /* 0x0000009734ea7210 */ /* 0x000fe20007f9e0ff */
[----:B------:R-:W-:Y:S01]  /*1790*/  IMAD R94, R99, 0x2, R92 ;  /* 0x00000002635e7824 */ /* 0x000fe200078e025c */
[-C--:B------:R-:W-:Y:S02]  /*17a0*/  LEA.HI.X.SX32 R241, R40, R55.reuse, 0x1, P1 ;  /* 0x0000003728f17211 */ /* 0x080fe400008f0eff */
[-C--:B------:R-:W-:Y:S02]  /*17b0*/  LEA.HI.X.SX32 R239, R48, R55.reuse, 0x1, P2 ;  /* 0x0000003730ef7211 */ /* 0x080fe400010f0eff */
[-C--:B------:R-:W-:Y:S02]  /*17c0*/  LEA.HI.X.SX32 R237, R50, R55.reuse, 0x1, P3 ;  /* 0x0000003732ed7211 */ /* 0x080fe400018f0eff */
[----:B------:R-:W-:Y:S02]  /*17d0*/  LEA.HI.X.SX32 R235, R52, R55, 0x1, P4 ;  /* 0x0000003734eb7211 */ /* 0x000fe400020f0eff */
[----:B------:R-:W-:-:S02]  /*17e0*/  IADD3 R232, P1, PT, R56, R151, RZ ;  /* 0x0000009738e87210 */ /* 0x000fc40007f3e0ff */
[-C--:B------:R-:W-:Y:S02]  /*17f0*/  IADD3 R230, P2, PT, R54, R151.reuse, RZ ;  /* 0x0000009736e67210 */ /* 0x080fe40007f5e0ff */
[-C--:B------:R-:W-:Y:S02]  /*1800*/  IADD3 R228, P3, PT, R58, R151.reuse, RZ ;  /* 0x000000973ae47210 */ /* 0x080fe40007f7e0ff */
[----:B------:R-:W-:Y:S01]  /*1810*/  IADD3 R226, P4, PT, R62, R151, RZ ;  /* 0x000000973ee27210 */ /* 0x000fe20007f9e0ff */
[----:B------:R-:W-:Y:S01]  /*1820*/  IMAD R96, R99, 0x2, R94 ;  /* 0x0000000263607824 */ /* 0x000fe200078e025e */
[-C--:B------:R-:W-:Y:S02]  /*1830*/  LEA.HI.X.SX32 R233, R56, R55.reuse, 0x1, P1 ;  /* 0x0000003738e97211 */ /* 0x080fe400008f0eff */
[-C--:B------:R-:W-:Y:S02]  /*1840*/  LEA.HI.X.SX32 R231, R54, R55.reuse, 0x1, P2 ;  /* 0x0000003736e77211 */ /* 0x080fe400010f0eff */
[----:B------:R-:W-:-:S02]  /*1850*/  LEA.HI.X.SX32 R229, R58, R55, 0x1, P3 ;  /* 0x000000373ae57211 */ /* 0x000fc400018f0eff */
[----:B------:R-:W-:Y:S02]  /*1860*/  LEA.HI.X.SX32 R227, R62, R55, 0x1, P4 ;  /* 0x000000373ee37211 */ /* 0x000fe400020f0eff */
[-C--:B------:R-:W-:Y:S02]  /*1870*/  IADD3 R224, P1, PT, R64, R151.reuse, RZ ;  /* 0x0000009740e07210 */ /* 0x080fe40007f3e0ff */
[-C--:B------:R-:W-:Y:S02]  /*1880*/  IADD3 R222, P2, PT, R66, R151.reuse, RZ ;  /* 0x0000009742de7210 */ /* 0x080fe40007f5e0ff */
[-C--:B------:R-:W-:Y:S02]  /*1890*/  IADD3 R220, P3, PT, R70, R151.reuse, RZ ;  /* 0x0000009746dc7210 */ /* 0x080fe40007f7e0ff */
[----:B------:R-:W-:Y:S01]  /*18a0*/  IADD3 R218, P4, PT, R72, R151, RZ ;  /* 0x0000009748da7210 */ /* 0x000fe20007f9e0ff */
[----:B------:R-:W-:Y:S01]  /*18b0*/  IMAD R98, R99, 0x2, R96 ;  /* 0x0000000263627824 */ /* 0x000fe200078e0260 */
[----:B------:R-:W-:-:S02]  /*18c0*/  LEA.HI.X.SX32 R225, R64, R55, 0x1, P1 ;  /* 0x0000003740e17211 */ /* 0x000fc400008f0eff */
[-C--:B------:R-:W-:Y:S02]  /*18d0*/  LEA.HI.X.SX32 R223, R66, R55.reuse, 0x1, P2 ;  /* 0x0000003742df7211 */ /* 0x080fe400010f0eff */
[-C--:B------:R-:W-:Y:S02]  /*18e0*/  LEA.HI.X.SX32 R221, R70, R55.reuse, 0x1, P3 ;  /* 0x0000003746dd7211 */ /* 0x080fe400018f0eff */
[----:B------:R-:W-:Y:S02]  /*18f0*/  LEA.HI.X.SX32 R219, R72, R55, 0x1, P4 ;  /* 0x0000003748db7211 */ /* 0x000fe400020f0eff */
[-C--:B------:R-:W-:Y:S02]  /*1900*/  IADD3 R216, P1, PT, R74, R151.reuse, RZ ;  /* 0x000000974ad87210 */ /* 0x080fe40007f3e0ff */
[-C--:B------:R-:W-:Y:S02]  /*1910*/  IADD3 R214, P2, PT, R76, R151.reuse, RZ ;  /* 0x000000974cd67210 */ /* 0x080fe40007f5e0ff */
[----:B------:R-:W-:-:S02]  /*1920*/  IADD3 R212, P3, PT, R78, R151, RZ ;  /* 0x000000974ed47210 */ /* 0x000fc40007f7e0ff */
[----:B------:R-:W-:Y:S01]  /*1930*/  IADD3 R210, P4, PT, R80, R151, RZ ;  /* 0x0000009750d27210 */ /* 0x000fe20007f9e0ff */
[C---:B------:R-:W-:Y:S01]  /*1940*/  IMAD R100, R99.reuse, 0x2, R98 ;  /* 0x0000000263647824 */ /* 0x040fe200078e0262 */
[-C--:B------:R-:W-:Y:S02]  /*1950*/  LEA.HI.X.SX32 R217, R74, R55.reuse, 0x1, P1 ;  /* 0x000000374ad97211 */ /* 0x080fe400008f0eff */
[-C--:B------:R-:W-:Y:S02]  /*1960*/  LEA.HI.X.SX32 R215, R76, R55.reuse, 0x1, P2 ;  /* 0x000000374cd77211 */ /* 0x080fe400010f0eff */
[-C--:B------:R-:W-:Y:S02]  /*1970*/  LEA.HI.X.SX32 R213, R78, R55.reuse, 0x1, P3 ;  /* 0x000000374ed57211 */ /* 0x080fe400018f0eff */
[----:B------:R-:W-:Y:S01]  /*1980*/  LEA.HI.X.SX32 R211, R80, R55, 0x1, P4 ;  /* 0x0000003750d37211 */ /* 0x000fe200020f0eff */
[----:B------:R-:W-:Y:S01]  /*1990*/  IMAD R34, R99, 0x2, R100 ;  /* 0x0000000263227824 */ /* 0x000fe200078e0264 */
[----:B------:R-:W-:-:S02]  /*19a0*/  IADD3 R208, P1, PT, R82, R151, RZ ;  /* 0x0000009752d07210 */ /* 0x000fc40007f3e0ff */
[-C--:B------:R-:W-:Y:S02]  /*19b0*/  IADD3 R206, P2, PT, R84, R151.reuse, RZ ;  /* 0x0000009754ce7210 */ /* 0x080fe40007f5e0ff */
[-C--:B------:R-:W-:Y:S02]  /*19c0*/  IADD3 R204, P3, PT, R86, R151.reuse, RZ ;  /* 0x0000009756cc7210 */ /* 0x080fe40007f7e0ff */
[----:B------:R-:W-:Y:S02]  /*19d0*/  IADD3 R202, P4, PT, R88, R151, RZ ;  /* 0x0000009758ca7210 */ /* 0x000fe40007f9e0ff */
[----:B------:R-:W-:Y:S01]  /*19e0*/  SHF.R.S32.HI R59, RZ, 0x7, R0 ;  /* 0x00000007ff3b7819 */ /* 0x000fe20000011400 */
[----:B------:R-:W-:Y:S01]  /*19f0*/  IMAD R47, R99, 0x2, R34 ;  /* 0x00000002632f7824 */ /* 0x000fe200078e0222 */
[-C--:B------:R-:W-:Y:S02]  /*1a00*/  LEA.HI.X.SX32 R209, R82, R55.reuse, 0x1, P1 ;  /* 0x0000003752d17211 */ /* 0x080fe400008f0eff */
[----:B------:R-:W-:-:S02]  /*1a10*/  LEA.HI.X.SX32 R207, R84, R55, 0x1, P2 ;  /* 0x0000003754cf7211 */ /* 0x000fc400010f0eff */
[-C--:B------:R-:W-:Y:S02]  /*1a20*/  LEA.HI.X.SX32 R205, R86, R55.reuse, 0x1, P3 ;  /* 0x0000003756cd7211 */ /* 0x080fe400018f0eff */
[----:B------:R-:W-:Y:S02]  /*1a30*/  LEA.HI.X.SX32 R203, R88, R55, 0x1, P4 ;  /* 0x0000003758cb7211 */ /* 0x000fe400020f0eff */
[-C--:B------:R-:W-:Y:S02]  /*1a40*/  IADD3 R200, P1, PT, R90, R151.reuse, RZ ;  /* 0x000000975ac87210 */ /* 0x080fe40007f3e0ff */
[-C--:B------:R-:W-:Y:S02]  /*1a50*/  IADD3 R198, P2, PT, R92, R151.reuse, RZ ;  /* 0x000000975cc67210 */ /* 0x080fe40007f5e0ff */
[-C--:B------:R-:W-:Y:S02]  /*1a60*/  IADD3 R196, P3, PT, R94, R151.reuse, RZ ;  /* 0x000000975ec47210 */ /* 0x080fe40007f7e0ff */
[----:B------:R-:W-:-:S02]  /*1a70*/  IADD3 R194, P4, PT, R96, R151, RZ ;  /* 0x0000009760c27210 */ /* 0x000fc40007f9e0ff */
[----:B------:R-:W-:Y:S02]  /*1a80*/  SGXT R59, R59, 0x1 ;  /* 0x000000013b3b781a */ /* 0x000fe40000000200 */
[-C--:B------:R-:W-:Y:S02]  /*1a90*/  LEA.HI.X.SX32 R201, R90, R55.reuse, 0x1, P1 ;  /* 0x000000375ac97211 */ /* 0x080fe400008f0eff */
[-C--:B------:R-:W-:Y:S02]  /*1aa0*/  LEA.HI.X.SX32 R199, R92, R55.reuse, 0x1, P2 ;  /* 0x000000375cc77211 */ /* 0x080fe400010f0eff */
[-C--:B------:R-:W-:Y:S02]  /*1ab0*/  LEA.HI.X.SX32 R197, R94, R55.reuse, 0x1, P3 ;  /* 0x000000375ec57211 */ /* 0x080fe400018f0eff */
[----:B------:R-:W-:Y:S02]  /*1ac0*/  LEA.HI.X.SX32 R195, R96, R55, 0x1, P4 ;  /* 0x0000003760c37211 */ /* 0x000fe400020f0eff */
[----:B------:R-:W-:-:S02]  /*1ad0*/  LOP3.LUT R53, R59, 0x90, RZ, 0xc0, !PT ;  /* 0x000000903b357812 */ /* 0x000fc400078ec0ff */
[-C--:B------:R-:W-:Y:S02]  /*1ae0*/  IADD3 R192, P1, PT, R98, R151.reuse, RZ ;  /* 0x0000009762c07210 */ /* 0x080fe40007f3e0ff */
[-C--:B------:R-:W-:Y:S02]  /*1af0*/  IADD3 R190, P2, PT, R100, R151.reuse, RZ ;  /* 0x0000009764be7210 */ /* 0x080fe40007f5e0ff */
[-C--:B------:R-:W-:Y:S02]  /*1b00*/  IADD3 R188, P3, PT, R34, R151.reuse, RZ ;  /* 0x0000009722bc7210 */ /* 0x080fe40007f7e0ff */
[----:B------:R-:W-:Y:S02]  /*1b10*/  IADD3 R150, P4, PT, R47, R151, RZ ;  /* 0x000000972f967210 */ /* 0x000fe40007f9e0ff */
[----:B----4-:R-:W-:Y:S02]  /*1b20*/  R2UR UR15, R60 ;  /* 0x000000003c0f72ca */ /* 0x010fe400000e0000 */
[----:B------:R-:W-:-:S02]  /*1b30*/  LEA.HI.X.SX32 R193, R98, R55, 0x1, P1 ;  /* 0x0000003762c17211 */ /* 0x000fc400008f0eff */
[-C--:B------:R-:W-:Y:S02]  /*1b40*/  LEA.HI.X.SX32 R191, R100, R55.reuse, 0x1, P2 ;  /* 0x0000003764bf7211 */ /* 0x080fe400010f0eff */
[-C--:B------:R-:W-:Y:S02]  /*1b50*/  LEA.HI.X.SX32 R189, R34, R55.reuse, 0x1, P3 ;  /* 0x0000003722bd7211 */ /* 0x080fe400018f0eff */
[----:B------:R-:W-:Y:S02]  /*1b60*/  LEA.HI.X.SX32 R151, R47, R55, 0x1, P4 ;  /* 0x000000372f977211 */ /* 0x000fe400020f0eff */
[----:B------:R-:W-:Y:S01]  /*1b70*/  LOP3.LUT R74, R53, 0x7f, R0, 0x78, !PT ;  /* 0x0000007f354a7812 */ /* 0x000fe200078e7800 */
[----:B------:R-:W-:Y:S06]  /*1b80*/  @P0 BRA `(.L_x_5) ;  /* 0x0000000000180947 */ /* 0x000fec0003800000 */
[----:B------:R-:W-:Y:S01]  /*1b90*/  ELECT P1, URZ, PT ;  /* 0x0000000000ff782f */ /* 0x000fe20003820000 */
[----:B------:R-:W-:Y:S01]  /*1ba0*/  IMAD.MOV.U32 R34, RZ, RZ, 0x1 ;  /* 0x00000001ff227424 */ /* 0x000fe200078e00ff */
[----:B------:R-:W-:Y:S01]  /*1bb0*/  UMOV UR4, 0x40 ;  /* 0x0000004000047882 */ /* 0x000fe20000000000 */
[----:B------:R-:W-:Y:S01]  /*1bc0*/  UVIRTCOUNT.DEALLOC.SMPOOL 0x80 ;  /* 0x000000800000784c */ /* 0x000fe20000000000 */
[----:B------:R-:W-:-:S09]  /*1bd0*/  ULEA UR4, UR6, UR4, 0x18 ;  /* 0x0000000406047291 */ /* 0x000fd2000f8ec0ff */
[----:B------:R0:W-:Y:S03]  /*1be0*/  @P1 STS.U8 [UR4], R34 ;  /* 0x00000022ff001988 */ /* 0x0001e60008000004 */
.L_x_5:
[----:B------:R-:W-:Y:S01]  /*1bf0*/  USHF.L.U32 UR4, UR11, 0x15, URZ ;  /* 0x000000150b047899 */ /* 0x000fe200080006ff */
[C---:B------:R-:W-:Y:S01]  /*1c00*/  LOP3.LUT R73, R74.reuse, 0x20, RZ, 0x3c, !PT ;  /* 0x000000204a497812 */ /* 0x040fe200078e3cff */
[----:B------:R-:W-:Y:S01]  /*1c10*/  ULOP3.LUT UR18, UR11, 0x4, URZ, 0xc0, !UPT ;  /* 0x000000040b127892 */ /* 0x000fe2000f8ec0ff */
[----:B-----5:R1:W-:Y:S01]  /*1c20*/  STS.U8 [R74+UR14+0x3000], R71 ;  /* 0x003000474a007988 */ /* 0x0203e2000800000e */
[----:B------:R-:W-:Y:S01]  /*1c30*/  ULOP3.LUT UR6, UR4, 0x600000, URZ, 0xc0, !UPT ;  /* 0x0060000004067892 */ /* 0x000fe2000f8ec0ff */
[----:B------:R-:W-:Y:S01]  /*1c40*/  LOP3.LUT R72, R74, 0x40, RZ, 0x3c, !PT ;  /* 0x000000404a487812 */ /* 0x000fe200078e3cff */
[----:B------:R-:W-:Y:S01]  /*1c50*/  UMOV UR5, 0x1 ;  /* 0x0000000100057882 */ /* 0x000fe20000000000 */
[----:B------:R-:W-:Y:S01]  /*1c60*/  LOP3.LUT P1, RZ, R0, 0xff, RZ, 0xc0, !PT ;  /* 0x000000ff00ff7812 */ /* 0x000fe2000782c0ff */
[----:B------:R-:W-:Y:S01]  /*1c70*/  UIADD3 UR16, UPT, UPT, UR15, UR6, URZ ;  /* 0x000000060f107290 */ /* 0x000fe2000fffe0ff */
[----:B------:R-:W-:Y:S01]  /*1c80*/  STS.U8 [R74+UR14], R5 ;  /* 0x000000054a007988 */ /* 0x000fe2000800000e */
[----:B------:R-:W-:-:S02]  /*1c90*/  UIADD3 UR12, UPT, UPT, UR14, 0xc000, URZ ;  /* 0x0000c0000e0c7890 */ /* 0x000fc4000fffe0ff */
[----:B------:R-:W-:Y:S01]  /*1ca0*/  ULEA UR16, UR18, UR16, 0x4 ;  /* 0x0000001012107291 */ /* 0x000fe2000f8e20ff */
[----:B-1----:R-:W-:Y:S01]  /*1cb0*/  LOP3.LUT R71, R74, 0x60, RZ, 0x3c, !PT ;  /* 0x000000604a477812 */ /* 0x002fe200078e3cff */
[----:B------:R1:W-:Y:S01]  /*1cc0*/  STS.U8 [R74+UR14+0x400], R9 ;  /* 0x000400094a007988 */ /* 0x0003e2000800000e */
[----:B------:R-:W2:Y:S03]  /*1cd0*/  LDCU UR7, c[0x0][0x3c8] ;  /* 0x00007900ff0777ac */ /* 0x000ea60008000800 */
[----:B------:R3:W-:Y:S01]  /*1ce0*/  STS.U8 [R74+UR14+0x800], R13 ;  /* 0x0008000d4a007988 */ /* 0x0007e2000800000e */
[----:B------:R-:W4:Y:S03]  /*1cf0*/  LDCU UR19, c[0x0][0x3f0] ;  /* 0x00007e00ff1377ac */ /* 0x000f260008000800 */
[----:B------:R-:W-:Y:S01]  /*1d00*/  STS.U8 [R74+UR14+0xc00], R17 ;  /* 0x000c00114a007988 */ /* 0x000fe2000800000e */
[----:B------:R-:W-:Y:S01]  /*1d10*/  VOTEU.ALL UP0, P1 ;  /* 0x0000000000ff7886 */ /* 0x000fe20000800000 */
[----:B------:R-:W-:Y:S01]  /*1d20*/  VOTEU.ALL UP1, P1 ;  /* 0x0000000000ff7886 */ /* 0x000fe20000820000 */
[----:B------:R-:W0:Y:S01]  /*1d30*/  LDCU UR4, c[0x0][0x388] ;  /* 0x00007100ff0477ac */ /* 0x000e220008000800 */
[----:B------:R-:W-:Y:S01]  /*1d40*/  STS.U8 [R74+UR14+0x1000], R21 ;  /* 0x001000154a007988 */ /* 0x000fe2000800000e */
[----:B-1----:R-:W-:Y:S01]  /*1d50*/  PRMT R9, RZ, 0x7610, R9 ;  /* 0x00007610ff097816 */ /* 0x002fe20000000009 */
[----:B------:R-:W-:-:S04]  /*1d60*/  @!UP0 UIADD3 UR8, UPT, UPT, -UR5, 0x100000, URZ ;  /* 0x0010000005088890 */ /* 0x000fc8000fffe1ff */
[----:B------:R-:W-:Y:S02]  /*1d70*/  @!UP0 USHF.L.U32 UR9, UR8, 0xb, URZ ;  /* 0x0000000b08098899 */ /* 0x000fe400080006ff */
[----:B------:R-:W-:Y:S01]  /*1d80*/  @!UP0 USHF.L.U32 UR8, UR8, 0x1, URZ ;  /* 0x0000000108088899 */ /* 0x000fe200080006ff */
[----:B------:R-:W-:Y:S01]  /*1d90*/  STS.U8 [R74+UR14+0x1400], R25 ;  /* 0x001400194a007988 */ /* 0x000fe2000800000e */
[----:B---3--:R-:W-:-:S03]  /*1da0*/  PRMT R13, RZ, 0x7610, R13 ;  /* 0x00007610ff0d7816 */ /* 0x008fc6000000000d */
[----:B------:R-:W-:Y:S04]  /*1db0*/  STS.U8 [R74+UR14+0x1800], R29 ;  /* 0x0018001d4a007988 */ /* 0x000fe8000800000e */
[----:B------:R-:W-:Y:S04]  /*1dc0*/  STS.U8 [R74+UR14+0x1c00], R33 ;  /* 0x001c00214a007988 */ /* 0x000fe8000800000e */
[----:B------:R-:W-:Y:S04]  /*1dd0*/  STS.U8 [R74+UR14+0x2000], R37 ;  /* 0x002000254a007988 */ /* 0x000fe8000800000e */
[----:B------:R-:W-:Y:S04]  /*1de0*/  STS.U8 [R74+UR14+0x2400], R41 ;  /* 0x002400294a007988 */ /* 0x000fe8000800000e */
[----:B------:R-:W-:Y:S04]  /*1df0*/  STS.U8 [R74+UR14+0x2800], R45 ;  /* 0x0028002d4a007988 */ /* 0x000fe8000800000e */
[----:B------:R-:W-:Y:S04]  /*1e00*/  STS.U8 [R74+UR14+0x2c00], R65 ;  /* 0x002c00414a007988 */ /* 0x000fe8000800000e */
[----:B------:R-:W-:Y:S04]  /*1e10*/  STS.U8 [R74+UR14+0x3400], R77 ;  /* 0x0034004d4a007988 */ /* 0x000fe8000800000e */
[----:B------:R-:W-:Y:S04]  /*1e20*/  STS.U8 [R74+UR14+0x3800], R81 ;  /* 0x003800514a007988 */ /* 0x000fe8000800000e */
[----:B------:R-:W-:Y:S01]  /*1e30*/  STS.U8 [R74+UR14+0x3c00], R51 ;  /* 0x003c00334a007988 */ /* 0x000fe2000800000e */
[----:B------:R-:W-:Y:S03]  /*1e40*/  STTM.x64 tmem[UR16], RZ ;  /* 0x000000ff000079ed */ /* 0x000fe60008340010 */
[----:B------:R-:W-:Y:S01]  /*1e50*/  STS.U8 [R73+UR14+0x100], R2 ;  /* 0x0001000249007988 */ /* 0x000fe2000800000e */
[----:B--2---:R-:W-:Y:S01]  /*1e60*/  IMAD R5, R69, UR7, RZ ;  /* 0x0000000745057c24 */ /* 0x004fe2000f8e02ff */
[----:B----4-:R-:W-:-:S02]  /*1e70*/  ISETP.LT.AND P2, PT, RZ, UR19, PT ;  /* 0x00000013ff007c0c */ /* 0x010fc4000bf41270 */
        /* <DEDUP_REMOVED lines=43> */
[----:B------:R1:W-:Y:S04]  /*2130*/  STS.U8 [R71+UR14+0x3300], R112 ;  /* 0x0033007047007988 */ /* 0x0003e8000800000e */
[----:B------:R2:W-:Y:S04]  /*2140*/  STS.U8 [R71+UR14+0x3700], R116 ;  /* 0x0037007447007988 */ /* 0x0005e8000800000e */
[----:B------:R2:W-:Y:S01]  /*2150*/  STS.U8 [R71+UR14+0x3b00], R120 ;  /* 0x003b007847007988 */ /* 0x0005e2000800000e */
[----:B-1----:R-:W1:Y:S03]  /*2160*/  LDC.64 R112, c[0x0][0x3c0] ;  /* 0x0000f000ff707b82 */ /* 0x002e660000000a00 */
[----:B------:R2:W-:Y:S01]  /*2170*/  STS.U8 [R71+UR14+0x3f00], R124 ;  /* 0x003f007c47007988 */ /* 0x0005e2000800000e */
[----:B------:R-:W3:Y:S04]  /*2180*/  FENCE.VIEW.ASYNC.T ;  /* 0x00000000000073c6 */ /* 0x000ee80000000200 */
[----:B---3--:R-:W-:Y:S01]  /*2190*/  BAR.SYNC.DEFER_BLOCKING 0x0 ;  /* 0x0000000000007b1d */ /* 0x008fe20000010000 */
[----:B------:R-:W-:-:S02]  /*21a0*/  PRMT R17, RZ, 0x7610, R17 ;  /* 0x00007610ff117816 */ /* 0x000fc40000000011 */
[----:B------:R-:W-:Y:S02]  /*21b0*/  PRMT R21, RZ, 0x7610, R21 ;  /* 0x00007610ff157816 */ /* 0x000fe40000000015 */
[----:B------:R-:W-:Y:S01]  /*21c0*/  PRMT R25, RZ, 0x7610, R25 ;  /* 0x00007610ff197816 */ /* 0x000fe20000000019 */
[----:B------:R-:W3:Y:S02]  /*21d0*/  FENCE.VIEW.ASYNC.S ;  /* 0x00000000000073c6 */ /* 0x000ee40000000000 */
[----:B---3--:R3:W4:Y:S02]  /*21e0*/  @!UP1 SYNCS.EXCH.64 URZ, [UR12], UR8 ;  /* 0x000000080cff95b2 */ /* 0x0087240008000100 */
[----:B----4-:R-:W-:Y:S01]  /*21f0*/  BAR.SYNC.DEFER_BLOCKING 0x0 ;  /* 0x0000000000007b1d */ /* 0x010fe20000010000 */
[----:B-1----:R-:W-:Y:S02]  /*2200*/  IMAD R2, R3, R113, RZ ;  /* 0x0000007103027224 */ /* 0x002fe400078e02ff */
[----:B------:R-:W-:-:S02]  /*2210*/  IMAD R112, R112, UR13, RZ ;  /* 0x0000000d70707c24 */ /* 0x000fc4000f8e02ff */
[----:B------:R-:W-:-:S03]  /*2220*/  IMAD R4, R113, 0x2, R2 ;  /* 0x0000000271047824 */ /* 0x000fc600078e0202 */
[----:B0-----:R-:W-:Y:S01]  /*2230*/  IADD3 R112, PT, PT, R5, UR4, R112 ;  /* 0x0000000405707c10 */ /* 0x001fe2000fffe070 */
[----:B------:R-:W-:Y:S01]  /*2240*/  IMAD R7, R113, 0x2, R4 ;  /* 0x0000000271077824 */ /* 0x000fe200078e0204 */
[----:B------:R-:W-:Y:S02]  /*2250*/  PRMT R29, RZ, 0x7610, R29 ;  /* 0x00007610ff1d7816 */ /* 0x000fe4000000001d */
[----:B------:R-:W-:Y:S01]  /*2260*/  PRMT R33, RZ, 0x7610, R33 ;  /* 0x00007610ff217816 */ /* 0x000fe20000000021 */
[--C-:B------:R-:W-:Y:S01]  /*2270*/  IMAD.IADD R248, R2, 0x1, R112.reuse ;  /* 0x0000000102f87824 */ /* 0x100fe200078e0270 */
[----:B------:R-:W-:Y:S01]  /*2280*/  PRMT R5, RZ, 0x7610, R5 ;  /* 0x00007610ff057816 */ /* 0x000fe20000000005 */
[----:B------:R-:W-:Y:S01]  /*2290*/  IMAD.IADD R244, R7, 0x1, R112 ;  /* 0x0000000107f47824 */ /* 0x000fe200078e0270 */
[----:B------:R-:W-:Y:S01]  /*22a0*/  PRMT R6, RZ, 0x7610, R6 ;  /* 0x00007610ff067816 */ /* 0x000fe20000000006 */
[----:B------:R-:W-:Y:S01]  /*22b0*/  IMAD.IADD R246, R4, 0x1, R112 ;  /* 0x0000000104f67824 */ /* 0x000fe200078e0270 */
[----:B------:R-:W-:-:S02]  /*22c0*/  PRMT R10, RZ, 0x7610, R10 ;  /* 0x00007610ff0a7816 */ /* 0x000fc4000000000a */
[----:B------:R-:W-:Y:S02]  /*22d0*/  PRMT R14, RZ, 0x7610, R14 ;  /* 0x00007610ff0e7816 */ /* 0x000fe4000000000e */
[----:B------:R-:W-:Y:S02]  /*22e0*/  PRMT R18, RZ, 0x7610, R18 ;  /* 0x00007610ff127816 */ /* 0x000fe40000000012 */
[----:B------:R-:W-:Y:S01]  /*22f0*/  PRMT R22, RZ, 0x7610, R22 ;  /* 0x00007610ff167816 */ /* 0x000fe20000000016 */
[----:B------:R-:W4:Y:S01]  /*2300*/  @P2 LDG.E.U8 R9, desc[UR32][R240.64] ;  /* 0x00000020f0092981 */ /* 0x000f22000c1e1100 */
[----:B------:R-:W-:Y:S02]  /*2310*/  PRMT R26, RZ, 0x7610, R26 ;  /* 0x00007610ff1a7816 */ /* 0x000fe4000000001a */
[----:B------:R-:W-:Y:S01]  /*2320*/  PRMT R30, RZ, 0x7610, R30 ;  /* 0x00007610ff1e7816 */ /* 0x000fe2000000001e */
[----:B------:R-:W2:Y:S01]  /*2330*/  @P2 LDG.E.U8 R13, desc[UR32][R232.64] ;  /* 0x00000020e80d2981 */ /* 0x000ea2000c1e1100 */
[----:B------:R-:W-:-:S02]  /*2340*/  PRMT R2, RZ, 0x7610, R2 ;  /* 0x00007610ff027816 */ /* 0x000fc40000000002 */
[----:B------:R-:W-:Y:S01]  /*2350*/  PRMT R11, RZ, 0x7610, R11 ;  /* 0x00007610ff0b7816 */ /* 0x000fe2000000000b */
[----:B------:R-:W2:Y:S01]  /*2360*/  @P2 LDG.E.U8 R17, desc[UR32][R224.64] ;  /* 0x00000020e0112981 */ /* 0x000ea2000c1e1100 */
[----:B------:R-:W-:Y:S02]  /*2370*/  PRMT R15, RZ, 0x7610, R15 ;  /* 0x00007610ff0f7816 */ /* 0x000fe4000000000f */
[----:B------:R-:W-:Y:S01]  /*2380*/  PRMT R19, RZ, 0x7610, R19 ;  /* 0x00007610ff137816 */ /* 0x000fe20000000013 */
[----:B------:R-:W2:Y:S01]  /*2390*/  @P2 LDG.E.U8 R21, desc[UR32][R216.64] ;  /* 0x00000020d8152981 */ /* 0x000ea2000c1e1100 */
        /* <DEDUP_REMOVED lines=18> */
[----:B------:R-:W-:-:S03]  /*24c0*/  PRMT R32, RZ, 0x7610, R32 ;  /* 0x00007610ff207816 */ /* 0x000fc60000000020 */
[----:B------:R-:W2:Y:S04]  /*24d0*/  @P2 LDG.E.U8 R14, desc[UR32][R222.64] ;  /* 0x00000020de0e2981 */ /* 0x000ea8000c1e1100 */
        /* <DEDUP_REMOVED lines=20> */
[----:B------:R-:W2:Y:S01]  /*2620*/  @P2 LDG.E.U8 R32, desc[UR32][R150.64] ;  /* 0x0000002096202981 */ /* 0x000ea2000c1e1100 */
[----:B---3--:R-:W-:-:S04]  /*2630*/  @!UP0 UIADD3 UR8, UPT, UPT, -UR5, 0x100000, URZ ;  /* 0x0010000005088890 */ /* 0x008fc8000fffe1ff */
[----:B------:R-:W-:Y:S02]  /*2640*/  @!UP0 USHF.L.U32 UR9, UR8, 0xb, URZ ;  /* 0x0000000b08098899 */ /* 0x000fe400080006ff */
[----:B------:R-:W-:Y:S01]  /*2650*/  @!UP0 USHF.L.U32 UR8, UR8, 0x1, URZ ;  /* 0x0000000108088899 */ /* 0x000fe200080006ff */
[----:B------:R-:W-:Y:S01]  /*2660*/  VOTEU.ALL UP1, P1 ;  /* 0x0000000000ff7886 */ /* 0x000fe20000820000 */
[----:B------:R-:W-:-:S04]  /*2670*/  @!UP0 UIADD3 UR4, UPT, UPT, -UR5, 0x100000, URZ ;  /* 0x0010000005048890 */ /* 0x000fc8000fffe1ff */
[----:B------:R-:W-:Y:S02]  /*2680*/  @!UP0 USHF.L.U32 UR5, UR4, 0xb, URZ ;  /* 0x0000000b04058899 */ /* 0x000fe400080006ff */
[----:B------:R-:W-:Y:S01]  /*2690*/  @!UP0 USHF.L.U32 UR4, UR4, 0x1, URZ ;  /* 0x0000000104048899 */ /* 0x000fe200080006ff */
[----:B------:R-:W-:Y:S01]  /*26a0*/  ISETP.EQ.U32.AND P3, PT, RZ, UR11, P2 ;  /* 0x0000000bff007c0c */ /* 0x000fe20009762070 */
[----:B------:R-:W-:-:S04]  /*26b0*/  UIADD3 UR17, UPT, UPT, UR15, 0x80, URZ ;  /* 0x000000800f117890 */ /* 0x000fc8000fffe0ff */
[----:B------:R-:W-:Y:S01]  /*26c0*/  UIADD3 UR6, UPT, UPT, UR6, UR17, URZ ;  /* 0x0000001106067290 */ /* 0x000fe2000fffe0ff */
[----:B------:R0:W1:Y:S01]  /*26d0*/  @!UP1 SYNCS.EXCH.64 URZ, [UR14+0xc008], UR8 ;  /* 0x00c008080eff95b2 */ /* 0x0000620008000100 */
[----:B------:R-:W-:Y:S02]  /*26e0*/  VOTEU.ALL UP1, P1 ;  /* 0x0000000000ff7886 */ /* 0x000fe40000820000 */
[----:B------:R-:W-:Y:S02]  /*26f0*/  ULEA UR18, UR18, UR6, 0x12 ;  /* 0x0000000612127291 */ /* 0x000fe4000f8e90ff */
[----:B------:R-:W-:Y:S02]  /*2700*/  UIADD3 UR10, UPT, UPT, UR14, 0x8000, URZ ;  /* 0x000080000e0a7890 */ /* 0x000fe4000fffe0ff */
[----:B----4-:R0:W-:Y:S04]  /*2710*/  STS.U8 [R74+UR14+0x6400], R9 ;  /* 0x006400094a007988 */ /* 0x0101e8000800000e */
[----:B--2---:R0:W-:Y:S04]  /*2720*/  STS.U8 [R74+UR14+0x6800], R13 ;  /* 0x0068000d4a007988 */ /* 0x0041e8000800000e */
[----:B------:R0:W-:Y:S04]  /*2730*/  STS.U8 [R74+UR14+0x6c00], R17 ;  /* 0x006c00114a007988 */ /* 0x0001e8000800000e */
        /* <DEDUP_REMOVED lines=28> */
[----:B------:R0:W-:Y:S01]  /*2900*/  STS.U8 [R71+UR14+0x7f00], R32 ;  /* 0x007f002047007988 */ /* 0x0001e2000800000e */
[----:B-1----:R1:W-:Y:S06]  /*2910*/  MEMBAR.ALL.CTA ;  /* 0x0000000000007992 */ /* 0x0023ec0000008000 */
[----:B-1----:R-:W-:Y:S04]  /*2920*/  FENCE.VIEW.ASYNC.S ;  /* 0x00000000000073c6 */ /* 0x002fe80000000000 */
[----:B------:R-:W1:Y:S02]  /*2930*/  FENCE.VIEW.ASYNC.S ;  /* 0x00000000000073c6 */ /* 0x000e640000000000 */
[----:B-1----:R0:W1:Y:S02]  /*2940*/  @!UP1 SYNCS.EXCH.64 URZ, [UR14+0x8000], UR4 ;  /* 0x008000040eff95b2 */ /* 0x0020640008000100 */
[----:B-1----:R-:W-:Y:S06]  /*2950*/  BAR.SYNC.DEFER_BLOCKING 0x0 ;  /* 0x0000000000007b1d */ /* 0x002fec0000010000 */
[----:B0-----:R-:W-:Y:S05]  /*2960*/  @!P3 BRA `(.L_x_6) ;  /* 0x000000000084b947 */ /* 0x001fea0003800000 */
[----:B------:R-:W-:Y:S02]  /*2970*/  UIADD3 UR4, UPT, UPT, UR14, 0x6000, URZ ;  /* 0x000060000e047890 */ /* 0x000fe4000fffe0ff */
[----:B------:R-:W-:Y:S02]  /*2980*/  USHF.R.U32.HI UR6, URZ, 0x4, UR14 ;  /* 0x00000004ff067899 */ /* 0x000fe4000801160e */
[----:B------:R-:W-:Y:S02]  /*2990*/  USHF.R.U32.HI UR4, URZ, 0x4, UR4 ;  /* 0x00000004ff047899 */ /* 0x000fe40008011604 */
[----:B------:R-:W-:Y:S02]  /*29a0*/  USGXT.U32 UR6, UR6, 0xe ;  /* 0x0000000e0606789a */ /* 0x000fe40008000000 */
[----:B------:R-:W-:Y:S02]  /*29b0*/  USGXT.U32 UR8, UR4, 0xe ;  /* 0x0000000e0408789a */ /* 0x000fe40008000000 */
[----:B------:R-:W-:-:S02]  /*29c0*/  UIADD3 UR28, UP1, UPT, UR6, 0x100, URZ ;  /* 0x00000100061c7890 */ /* 0x000fc4000ff3e0ff */
[----:B------:R-:W-:Y:S01]  /*29d0*/  UIADD3 UR30, UP2, UPT, UR8, 0x2, URZ ;  /* 0x00000002081e7890 */ /* 0x000fe2000ff5e0ff */
[----:B------:R-:W-:Y:S01]  /*29e0*/  UMOV UR4, URZ ;  /* 0x000000ff00047c82 */ /* 0x000fe20008000000 */
[----:B------:R-:W-:Y:S01]  /*29f0*/  UMOV UR34, 0x0 ;  /* 0x0000000000227882 */ /* 0x000fe20000000000 */
[----:B------:R-:W-:Y:S02]  /*2a00*/  UIADD3.X UR29, UPT, UPT, UR4, 0x40004040, URZ, UP1, !UPT ;  /* 0x40004040041d7890 */ /* 0x000fe40008ffe4ff */
[----:B------:R-:W-:Y:S02]  /*2a10*/  UIADD3.X UR31, UPT, UPT, UR4, 0x40004040, URZ, UP2, !UPT ;  /* 0x40004040041f7890 */ /* 0x000fe400097fe4ff */
[----:B------:R-:W-:Y:S02]  /*2a20*/  UIADD3.64 UR20, UPT, UPT, UR28, 0x100, URZ ;  /* 0x000001001c147897 */ /* 0x000fe4000fffe0ff */
[----:B------:R-:W-:Y:S02]  /*2a30*/  UIADD3.64 UR22, UPT, UPT, UR30, 0x2, URZ ;  /* 0x000000021e167897 */ /* 0x000fe4000fffe0ff */
[----:B------:R-:W-:-:S02]  /*2a40*/  UIADD3.64 UR24, UPT, UPT, UR28, 0x200, URZ ;  /* 0x000002001c187897 */ /* 0x000fc4000fffe0ff */
[----:B------:R-:W-:Y:S01]  /*2a50*/  UIADD3.64 UR26, UPT, UPT, UR30, 0x4, URZ ;  /* 0x000000041e1a7897 */ /* 0x000fe2000fffe0ff */
[----:B------:R-:W-:Y:S01]  /*2a60*/  UMOV UR35, 0x8108010 ;  /* 0x0810801000237882 */ /* 0x000fe20000000000 */
[----:B------:R-:W-:Y:S01]  /*2a70*/  UMOV UR7, 0x40004040 ;  /* 0x4000404000077882 */ /* 0x000fe20000000000 */
[----:B------:R-:W-:Y:S01]  /*2a80*/  UMOV UR9, 0x40004040 ;  /* 0x4000404000097882 */ /* 0x000fe20000000000 */
[----:B------:R-:W-:Y:S01]  /*2a90*/  UMOV UR36, 0x0 ;  /* 0x0000000000247882 */ /* 0x000fe20000000000 */
[----:B------:R-:W-:Y:S01]  /*2aa0*/  UMOV UR37, 0x8108010 ;  /* 0x0810801000257882 */ /* 0x000fe20000000000 */
[----:B------:R-:W-:Y:S01]  /*2ab0*/  UMOV UR38, 0x0 ;  /* 0x0000000000267882 */ /* 0x000fe20000000000 */
[----:B------:R-:W-:Y:S01]  /*2ac0*/  UMOV UR39, 0x8108010 ;  /* 0x0810801000277882 */ /* 0x000fe20000000000 */
[----:B------:R-:W-:Y:S01]  /*2ad0*/  UMOV UR4, UR10 ;  /* 0x0000000a00047c82 */ /* 0x000fe20008000000 */
[----:B------:R-:W-:Y:S01]  /*2ae0*/  UMOV UR5, URZ ;  /* 0x000000ff00057c82 */ /* 0x000fe20008000000 */
[----:B------:R0:W-:Y:S01]  /*2af0*/  UTCQMMA gdesc[UR6], gdesc[UR8], tmem[UR17], tmem[UR34], idesc[UR35], !UPT ;  /* 0x00ff2208060075ea */ /* 0x0001e2000f800311 */
[----:B------:R-:W-:Y:S01]  /*2b00*/  UMOV UR40, 0x0 ;  /* 0x0000000000287882 */ /* 0x000fe20000000000 */
[----:B------:R-:W-:Y:S01]  /*2b10*/  UMOV UR41, 0x8108010 ;  /* 0x0810801000297882 */ /* 0x000fe20000000000 */
[----:B------:R0:W-:Y:S01]  /*2b20*/  UTCQMMA gdesc[UR28], gdesc[UR30], tmem[UR17], tmem[UR36], idesc[UR37], UPT ;  /* 0x00ff241e1c0075ea */ /* 0x0001e2000b800311 */
[----:B------:R-:W-:Y:S01]  /*2b30*/  UMOV UR4, UR4 ;  /* 0x0000000400047c82 */ /* 0x000fe20008000000 */
[----:B------:R0:W-:Y:S01]  /*2b40*/  UTCQMMA gdesc[UR20], gdesc[UR22], tmem[UR17], tmem[UR38], idesc[UR39], UPT ;  /* 0x00ff2616140075ea */ /* 0x0001e2000b800311 */
[----:B------:R0:W-:Y:S01]  /*2b50*/  UTCQMMA gdesc[UR24], gdesc[UR26], tmem[UR17], tmem[UR40], idesc[UR41], UPT ;  /* 0x00ff281a180075ea */ /* 0x0001e2000b800311 */
[----:B------:R0:W-:Y:S01]  /*2b60*/  UTCBAR [UR4], URZ ;  /* 0x000000ff040073e9 */ /* 0x0001e200080000ff */
[----:B------:R-:W-:Y:S01]  /*2b70*/  NOP ;  /* 0x0000000000007918 */ /* 0x000fe20000000000 */
.L_x_6:
[----:B------:R-:W-:Y:S05]  /*2b80*/  @!P2 BRA `(.L_x_7) ;  /* 0x000000000008a947 */ /* 0x000fea0003800000 */
[----:B------:R-:W1:Y:S02]  /*2b90*/  SYNCS.PHASECHK.TRANS64.TRYWAIT P4, [UR14+0x8000], RZ ;  /* 0x008000ffff0075a7 */ /* 0x000e64000808110e */
[----:B-1----:R-:W-:Y:S05]  /*2ba0*/  @!P4 BRA `(.L_x_8) ;  /* 0x0000007c00e8c947 */ /* 0x002fea0003800000 */
.L_x_7:
[----:B------:R-:W-:Y:S01]  /*2bb0*/  BAR.SYNC.DEFER_BLOCKING 0x0 ;  /* 0x0000000000007b1d */ /* 0x000fe20000010000 */
[--C-:B------:R-:W-:Y:S02]  /*2bc0*/  SHF.R.U32.HI R75, RZ, 0x6, R0.reuse ;  /* 0x00000006ff4b7819 */ /* 0x100fe40000011600 */
[----:B------:R-:W-:Y:S02]  /*2bd0*/  SHF.R.U32.HI R41, RZ, 0x1, R0 ;  /* 0x00000001ff297819 */ /* 0x000fe40000011600 */
[----:B------:R-:W-:Y:S01]  /*2be0*/  SGXT.U32 R75, R75, 0x2 ;  /* 0x000000024b4b781a */ /* 0x000fe20000000000 */
[----:B0-----:R-:W0:Y:S02]  /*2bf0*/  LDCU UR6, c[0x0][0x3a8] ;  /* 0x00007500ff0677ac */ /* 0x001e240008000800 */
[----:B------:R-:W1:Y:S01]  /*2c00*/  LDC R66, c[0x0][0x3d8] ;  /* 0x0000f600ff427b82 */ /* 0x000e620000000800 */
[----:B------:R-:W-:Y:S01]  /*2c10*/  LDTM.16dp32bit_t0_t15.x32 R4, tmem[UR18] ;  /* 0x00000012000479ee */ /* 0x000fe20008a80000 */
[----:B------:R-:W0:Y:S01]  /*2c20*/  LDTM.16dp32bit_t16_t31.x32 R4, tmem[UR18+0x20] ;  /* 0x00002012000479ee */ /* 0x000e220008aa0000 */
[----:B------:R-:W2:Y:S01]  /*2c30*/  LDCU.64 UR4, c[0x0][0x3d0] ;  /* 0x00007a00ff0477ac */ /* 0x000ea20008000a00 */
[----:B------:R-:W3:Y:S04]  /*2c40*/  LDCU.64 UR22, c[0x0][0x3d0] ;  /* 0x00007a00ff1677ac */ /* 0x000ee80008000a00 */
[----:B------:R-:W4:Y:S01]  /*2c50*/  LDC.64 R78, c[0x0][0x390] ;  /* 0x0000e400ff4e7b82 */ /* 0x000f220000000a00 */
[----:B------:R-:W-:-:S07]  /*2c60*/  LEA.HI R50, R0, 0xc, RZ, 0x1a ;  /* 0x0000000c00327811 */ /* 0x000fce00078fd0ff */
[----:B------:R-:W5:Y:S01]  /*2c70*/  LDC R111, c[0x0][0x390] ;  /* 0x0000e400ff6f7b82 */ /* 0x000f620000000800 */
[----:B--2---:R-:W-:Y:S01]  /*2c80*/  UIMAD UR4, UR13, UR4, URZ ;  /* 0x000000040d0472a4 */ /* 0x004fe2000f8e02ff */
[----:B-1----:R-:W-:Y:S02]  /*2c90*/  IMAD R75, R75, R66, RZ ;  /* 0x000000424b4b7224 */ /* 0x002fe400078e02ff */
[----:B0-----:R-:W-:Y:S01]  /*2ca0*/  FMUL R2, R4, UR6 ;  /* 0x0000000604027c20 */ /* 0x001fe20008400000 */
[----:B------:R-:W-:Y:S01]  /*2cb0*/  FMUL R37, R5, UR6 ;  /* 0x0000000605257c20 */ /* 0x000fe20008400000 */
[----:B------:R-:W-:Y:S01]  /*2cc0*/  FMUL R36, R6, UR6 ;  /* 0x0000000606247c20 */ /* 0x000fe20008400000 */
[----:B------:R-:W-:Y:S01]  /*2cd0*/  FMUL R38, R7, UR6 ;  /* 0x0000000607267c20 */ /* 0x000fe20008400000 */
[----:B------:R-:W-:Y:S01]  /*2ce0*/  FMUL R39, R8, UR6 ;  /* 0x0000000608277c20 */ /* 0x000fe20008400000 */
[----:B------:R-:W-:Y:S01]  /*2cf0*/  LEA.HI R52, R0, 0x1c, RZ, 0x1a ;  /* 0x0000001c00347811 */ /* 0x000fe200078fd0ff */
[----:B------:R-:W0:Y:S01]  /*2d00*/  @!P1 SYNCS.CCTL.IV [UR14+0x8000] ;  /* 0x00800000ff0099b1 */ /* 0x000e22000800000e */
[----:B------:R-:W-:Y:S01]  /*2d10*/  FMNMX3 R36, R2, R37, R36, !PT ;  /* 0x0000002502247276 */ /* 0x000fe20007800024 */
[----:B------:R-:W-:Y:S01]  /*2d20*/  FMUL R2, R9, UR6 ;  /* 0x0000000609027c20 */ /* 0x000fe20008400000 */
[----:B------:R-:W-:Y:S01]  /*2d30*/  FMUL R37, R10, UR6 ;  /* 0x000000060a257c20 */ /* 0x000fe20008400000 */
[----:B------:R-:W-:Y:S01]  /*2d40*/  LEA.HI R54, R0, 0x2c, RZ, 0x1a ;  /* 0x0000002c00367811 */ /* 0x000fe200078fd0ff */
[----:B------:R-:W-:Y:S01]  /*2d50*/  NOP ;  /* 0x0000000000007918 */ /* 0x000fe20000000000 */
[----:B------:R-:W-:Y:S01]  /*2d60*/  FMNMX3 R38, R36, R38, R39, !PT ;  /* 0x0000002624267276 */ /* 0x000fe20007800027 */
[----:B------:R-:W-:Y:S01]  /*2d70*/  FMUL R36, R11, UR6 ;  /* 0x000000060b247c20 */ /* 0x000fe20008400000 */
[----:B------:R-:W-:-:S02]  /*2d80*/  FMUL R39, R12, UR6 ;  /* 0x000000060c277c20 */ /* 0x000fc40008400000 */
[----:B------:R-:W-:Y:S01]  /*2d90*/  FMNMX3 R38, R38, R2, R37, !PT ;  /* 0x0000000226267276 */ /* 0x000fe20007800025 */
[----:B------:R-:W-:Y:S01]  /*2da0*/  FMUL R2, R13, UR6 ;  /* 0x000000060d027c20 */ /* 0x000fe20008400000 */
[----:B------:R-:W-:Y:S02]  /*2db0*/  FMUL R37, R14, UR6 ;  /* 0x000000060e257c20 */ /* 0x000fe40008400000 */
[----:B------:R-:W-:Y:S01]  /*2dc0*/  FMNMX3 R38, R38, R36, R39, !PT ;  /* 0x0000002426267276 */ /* 0x000fe20007800027 */
[----:B------:R-:W-:Y:S01]  /*2dd0*/  FMUL R36, R15, UR6 ;  /* 0x000000060f247c20 */ /* 0x000fe20008400000 */
[----:B------:R-:W-:Y:S02]  /*2de0*/  FMUL R39, R16, UR6 ;  /* 0x0000000610277c20 */ /* 0x000fe40008400000 */
        /* <DEDUP_REMOVED lines=28> */
[----:B------:R-:W-:-:S03]  /*2fb0*/  FMUL R36, R35, UR6 ;  /* 0x0000000623247c20 */ /* 0x000fc60008400000 */
[----:B------:R-:W-:Y:S02]  /*2fc0*/  FMNMX3 R37, R38, R2, R37, !PT ;  /* 0x0000000226257276 */ /* 0x000fe40007800025 */
[----:B------:R-:W-:Y:S02]  /*2fd0*/  SHF.R.U32.HI R38, RZ, 0x2, R0 ;  /* 0x00000002ff267819 */ /* 0x000fe40000011600 */
[----:B------:R-:W-:Y:S02]  /*2fe0*/  FMNMX R36, R36, R37, !PT ;  /* 0x0000002524247209 */ /* 0x000fe40007800000 */
[----:B------:R-:W-:-:S03]  /*2ff0*/  LOP3.LUT R2, R0, 0x3f, RZ, 0xc0, !PT ;  /* 0x0000003f00027812 */ /* 0x000fc600078ec0ff */
[----:B------:R-:W1:Y:S02]  /*3000*/  SHFL.BFLY PT, R39, R36, 0x10, 0x1f ;  /* 0x0e001f0024277f89 */ /* 0x000e6400000e0000 */
[----:B------:R-:W-:Y:S01]  /*3010*/  IMAD R37, R2, UR5, RZ ;  /* 0x0000000502257c24 */ /* 0x000fe2000f8e02ff */
[----:B------:R-:W-:-:S04]  /*3020*/  USHF.R.S32.HI UR5, URZ, 0x1f, UR4 ;  /* 0x0000001fff057899 */ /* 0x000fc80008011404 */
[----:B----4-:R-:W-:Y:S01]  /*3030*/  IADD3 R78, P4, P5, R37, UR4, R78 ;  /* 0x00000004254e7c10 */ /* 0x010fe2000fd9e04e */
[----:B------:R-:W2:Y:S01]  /*3040*/  LDCU UR4, c[0x0][0x3d8] ;  /* 0x00007b00ff0477ac */ /* 0x000ea20008000800 */
[----:B------:R-:W-:Y:S01]  /*3050*/  SHF.R.S32.HI R64, RZ, 0x1f, R37 ;  /* 0x0000001fff407819 */ /* 0x000fe20000011425 */
[----:B------:R-:W-:-:S03]  /*3060*/  IMAD R37, R66, 0x4, R75 ;  /* 0x0000000442257824 */ /* 0x000fc600078e024b */
[----:B------:R-:W-:Y:S02]  /*3070*/  IADD3.X R64, PT, PT, R64, UR5, R79, P4, P5 ;  /* 0x0000000540407c10 */ /* 0x000fe4000a7ea44f */
[----:B------:R-:W-:-:S04]  /*3080*/  IADD3 R142, P4, PT, R37, R78, RZ ;  /* 0x0000004e258e7210 */ /* 0x000fc80007f9e0ff */
[----:B------:R-:W-:Y:S02]  /*3090*/  LEA.HI.X.SX32 R143, R37, R64, 0x1, P4 ;  /* 0x00000040258f7211 */ /* 0x000fe400020f0eff */
[----:B-1----:R-:W-:Y:S02]  /*30a0*/  FMNMX3 R112, R36, -INF , R39, !PT ;  /* 0xff80000024707876 */ /* 0x002fe40007800027 */
[----:B------:R-:W-:Y:S01]  /*30b0*/  LOP3.LUT R39, R38, 0x38, RZ, 0xc0, !PT ;  /* 0x0000003826277812 */ /* 0x000fe200078ec0ff */
[----:B------:R-:W-:Y:S01]  /*30c0*/  IMAD R79, R50, R66, RZ ;  /* 0x00000042324f7224 */ /* 0x000fe200078e02ff */
[----:B------:R-:W-:Y:S01]  /*30d0*/  LEA.HI R56, R0, 0x3c, RZ, 0x1a ;  /* 0x0000003c00387811 */ /* 0x000fe200078fd0ff */
[----:B------:R-:W-:Y:S01]  /*30e0*/  FADD R2, -R112, -INF ;  /* 0xff80000070027421 */ /* 0x000fe20000000100 */
[--C-:B------:R-:W-:Y:S02]  /*30f0*/  LOP3.LUT R39, R39, 0x1f, R0.reuse, 0xf8, !PT ;  /* 0x0000001f27277812 */ /* 0x100fe400078ef800 */
[----:B------:R-:W-:Y:S01]  /*3100*/  LEA.HI R58, R0, 0x4c, RZ, 0x1a ;  /* 0x0000004c003a7811 */ /* 0x000fe200078fd0ff */
[----:B------:R-:W-:Y:S01]  /*3110*/  FMUL R77, R2, 1.4426950216293334961 ;  /* 0x3fb8aa3b024d7820 */ /* 0x000fe20000400000 */
[C---:B------:R-:W-:Y:S01]  /*3120*/  LEA.HI R60, R0.reuse, 0x5c, RZ, 0x1a ;  /* 0x0000005c003c7811 */ /* 0x040fe200078fd0ff */
[----:B------:R-:W-:Y:S01]  /*3130*/  IMAD.SHL.U32 R70, R39, 0x10, RZ ;  /* 0x0000001027467824 */ /* 0x000fe200078e00ff */
[----:B------:R-:W-:Y:S01]  /*3140*/  LEA.HI R62, R0, 0x6c, RZ, 0x1a ;  /* 0x0000006c003e7811 */ /* 0x000fe200078fd0ff */
[----:B------:R-:W-:Y:S01]  /*3150*/  IMAD R39, R66, 0x4, R37 ;  /* 0x0000000442277824 */ /* 0x000fe200078e0225 */
[----:B------:R-:W-:Y:S01]  /*3160*/  SHF.R.U32.HI R76, RZ, 0x6, R0 ;  /* 0x00000006ff4c7819 */ /* 0x000fe20000011600 */
[----:B------:R-:W0:Y:S01]  /*3170*/  MUFU.EX2 R77, R77 ;  /* 0x0000004d004d7308 */ /* 0x000e220000000800 */
[----:B------:R-:W-:-:S02]  /*3180*/  LOP3.LUT R2, R70, 0x1b0, RZ, 0xc0, !PT ;  /* 0x000001b046027812 */ /* 0x000fc400078ec0ff */
[C---:B------:R-:W-:Y:S02]  /*3190*/  IADD3 R140, P4, PT, R39.reuse, R78, RZ ;  /* 0x0000004e278c7210 */ /* 0x040fe40007f9e0ff */
[----:B------:R-:W-:Y:S01]  /*31a0*/  LOP3.LUT R2, R2, 0x40, R41, 0xf8, !PT ;  /* 0x0000004002027812 */ /* 0x000fe200078ef829 */
[----:B------:R-:W-:Y:S01]  /*31b0*/  IMAD R41, R66, 0x8, R39 ;  /* 0x0000000842297824 */ /* 0x000fe200078e0227 */
[----:B------:R-:W-:Y:S01]  /*31c0*/  LEA.HI.X.SX32 R141, R39, R64, 0x1, P4 ;  /* 0x00000040278d7211 */ /* 0x000fe200020f0eff */
[----:B------:R-:W-:Y:S01]  /*31d0*/  IMAD R83, R52, R66, RZ ;  /* 0x0000004234537224 */ /* 0x000fe200078e02ff */
[----:B---3--:R-:W-:Y:S01]  /*31e0*/  UIMAD UR22, UR13, UR22, URZ ;  /* 0x000000160d1672a4 */ /* 0x008fe2000f8e02ff */
[----:B------:R-:W-:Y:S01]  /*31f0*/  IMAD R43, R66, 0x4, R41 ;  /* 0x00000004422b7824 */ /* 0x000fe200078e0229 */
[C---:B------:R-:W-:Y:S01]  /*3200*/  IADD3 R136, P4, PT, R41.reuse, R78, RZ ;  /* 0x0000004e29887210 */ /* 0x040fe20007f9e0ff */
[----:B------:R-:W-:Y:S01]  /*3210*/  VIADD R2, R2, UR14 ;  /* 0x0000000e02027c36 */ /* 0x000fe20008000000 */
[----:B------:R-:W-:Y:S01]  /*3220*/  PRMT R36, RZ, 0x7610, R36 ;  /* 0x00007610ff247816 */ /* 0x000fe20000000024 */
[----:B------:R-:W-:Y:S01]  /*3230*/  IMAD R45, R66, 0x4, R43 ;  /* 0x00000004422d7824 */ /* 0x000fe200078e022b */
[----:B------:R-:W-:-:S02]  /*3240*/  LEA.HI.X.SX32 R137, R41, R64, 0x1, P4 ;  /* 0x0000004029897211 */ /* 0x000fc400020f0eff */
[C---:B------:R-:W-:Y:S01]  /*3250*/  IADD3 R134, P4, PT, R43.reuse, R78, RZ ;  /* 0x0000004e2b867210 */ /* 0x040fe20007f9e0ff */
[----:B0-----:R-:W-:Y:S03]  /*3260*/  STSM.16.M88 [R2+0x6000], R77 ;  /* 0x0060004d02007844 */ /* 0x001fe60000000000 */
[----:B------:R-:W-:Y:S01]  /*3270*/  LEA.HI.X.SX32 R135, R43, R64, 0x1, P4 ;  /* 0x000000402b877211 */ /* 0x000fe200020f0eff */
[C---:B------:R-:W-:Y:S01]  /*3280*/  IMAD R43, R66.reuse, 0x8, R45 ;  /* 0x00000008422b7824 */ /* 0x040fe200078e022d */
[C---:B------:R-:W-:Y:S01]  /*3290*/  IADD3 R132, P4, PT, R45.reuse, R78, RZ ;  /* 0x0000004e2d847210 */ /* 0x040fe20007f9e0ff */
[----:B------:R-:W-:Y:S03]  /*32a0*/  BAR.SYNC.DEFER_BLOCKING 0x0 ;  /* 0x0000000000007b1d */ /* 0x000fe60000010000 */
[----:B------:R-:W-:Y:S01]  /*32b0*/  LEA.HI.X.SX32 R133, R45, R64, 0x1, P4 ;  /* 0x000000402d857211 */ /* 0x000fe200020f0eff */
[----:B------:R-:W-:Y:S01]  /*32c0*/  IMAD R45, R66, 0x4, R43 ;  /* 0x00000004422d7824 */ /* 0x000fe200078e022b */
[----:B------:R-:W-:-:S03]  /*32d0*/  IADD3 R128, P4, PT, R43, R78, RZ ;  /* 0x0000004e2b807210 */ /* 0x000fc60007f9e0ff */
[C---:B------:R-:W-:Y:S01]  /*32e0*/  IMAD R47, R66.reuse, 0x4, R45 ;  /* 0x00000004422f7824 */ /* 0x040fe200078e022d */
[----:B------:R-:W-:Y:S02]  /*32f0*/  LEA.HI.X.SX32 R129, R43, R64, 0x1, P4 ;  /* 0x000000402b817211 */ /* 0x000fe400020f0eff */
[----:B------:R-:W-:Y:S01]  /*3300*/  IADD3 R126, P4, PT, R45, R78, RZ ;  /* 0x0000004e2d7e7210 */ /* 0x000fe20007f9e0ff */
[----:B------:R-:W-:-:S03]  /*3310*/  IMAD R49, R66, 0x8, R47 ;  /* 0x0000000842317824 */ /* 0x000fc600078e022f */
[----:B------:R-:W-:Y:S02]  /*3320*/  LEA.HI.X.SX32 R127, R45, R64, 0x1, P4 ;  /* 0x000000402d7f7211 */ /* 0x000fe400020f0eff */
[----:B------:R-:W-:Y:S01]  /*3330*/  IADD3 R124, P4, PT, R47, R78, RZ ;  /* 0x0000004e2f7c7210 */ /* 0x000fe20007f9e0ff */
[----:B------:R-:W-:-:S03]  /*3340*/  IMAD R51, R66, 0x4, R49 ;  /* 0x0000000442337824 */ /* 0x000fc600078e0231 */
[----:B------:R-:W-:Y:S02]  /*3350*/  LEA.HI.X.SX32 R125, R47, R64, 0x1, P4 ;  /* 0x000000402f7d7211 */ /* 0x000fe400020f0eff */
[C---:B------:R-:W-:Y:S01]  /*3360*/  IADD3 R120, P4, PT, R49.reuse, R78, RZ ;  /* 0x0000004e31787210 */ /* 0x040fe20007f9e0ff */
[----:B------:R-:W-:Y:S01]  /*3370*/  IMAD R53, R66, 0x4, R51 ;  /* 0x0000000442357824 */ /* 0x000fe200078e0233 */
[----:B------:R-:W-:Y:S01]  /*3380*/  LOP3.LUT R50, R0, 0x3f, RZ, 0xc0, !PT ;  /* 0x0000003f00327812 */ /* 0x000fe200078ec0ff */
[----:B------:R-:W-:Y:S01]  /*3390*/  IMAD R87, R54, R66, RZ ;  /* 0x0000004236577224 */ /* 0x000fe200078e02ff */
[----:B------:R-:W-:Y:S01]  /*33a0*/  LEA.HI.X.SX32 R121, R49, R64, 0x1, P4 ;  /* 0x0000004031797211 */ /* 0x000fe200020f0eff */
[----:B------:R-:W-:Y:S01]  /*33b0*/  IMAD R95, R56, R66, RZ ;  /* 0x00000042385f7224 */ /* 0x000fe200078e02ff */
[C---:B------:R-:W-:Y:S01]  /*33c0*/  IADD3 R118, P4, PT, R51.reuse, R78, RZ ;  /* 0x0000004e33767210 */ /* 0x040fe20007f9e0ff */
[-C--:B------:R-:W-:Y:S01]  /*33d0*/  IMAD R103, R58, R66.reuse, RZ ;  /* 0x000000423a677224 */ /* 0x080fe200078e02ff */
[----:B------:R-:W-:Y:S01]  /*33e0*/  LEA.HI R52, R0, 0x6c, RZ, 0x1a ;  /* 0x0000006c00347811 */ /* 0x000fe200078fd0ff */
[----:B------:R-:W-:Y:S01]  /*33f0*/  IMAD R115, R60, R66, RZ ;  /* 0x000000423c737224 */ /* 0x000fe200078e02ff */
[----:B------:R-:W-:Y:S01]  /*3400*/  LEA.HI.X.SX32 R119, R51, R64, 0x1, P4 ;  /* 0x0000004033777211 */ /* 0x000fe200020f0eff */
[----:B------:R-:W-:Y:S01]  /*3410*/  IMAD R51, R66, 0x8, R53 ;  /* 0x0000000842337824 */ /* 0x000fe200078e0235 */
[C---:B------:R-:W-:Y:S01]  /*3420*/  IADD3 R116, P4, PT, R53.reuse, R78, RZ ;  /* 0x0000004e35747210 */ /* 0x040fe20007f9e0ff */
[----:B------:R-:W-:Y:S01]  /*3430*/  IMAD R145, R62, R66, RZ ;  /* 0x000000423e917224 */ /* 0x000fe200078e02ff */
[----:B------:R-:W-:Y:S01]  /*3440*/  SGXT.U32 R76, R76, 0x2 ;  /* 0x000000024c4c781a */ /* 0x000fe20000000000 */
[----:B------:R-:W3:Y:S01]  /*3450*/  @P2 LDG.E.U8 R36, desc[UR32][R142.64] ;  /* 0x000000208e242981 */ /* 0x000ee2000c1e1100 */
[----:B------:R-:W-:Y:S01]  /*3460*/  LEA.HI.X.SX32 R117, R53, R64, 0x1, P4 ;  /* 0x0000004035757211 */ /* 0x000fe200020f0eff */
[----:B------:R-:W-:Y:S01]  /*3470*/  IMAD R53, R66, 0x4, R51 ;  /* 0x0000000442357824 */ /* 0x000fe200078e0233 */
[----:B------:R-:W-:-:S02]  /*3480*/  IADD3 R108, P4, PT, R51, R78, RZ ;  /* 0x0000004e336c7210 */ /* 0x000fc40007f9e0ff */
[----:B------:R-:W-:Y:S01]  /*3490*/  PRMT R39, RZ, 0x7610, R39 ;  /* 0x00007610ff277816 */ /* 0x000fe20000000027 */
[C---:B------:R-:W-:Y:S01]  /*34a0*/  IMAD R55, R66.reuse, 0x4, R53 ;  /* 0x0000000442377824 */ /* 0x040fe200078e0235 */
[----:B------:R-:W-:Y:S02]  /*34b0*/  LEA.HI.X.SX32 R109, R51, R64, 0x1, P4 ;  /* 0x00000040336d7211 */ /* 0x000fe400020f0eff */
[C---:B------:R-:W-:Y:S01]  /*34c0*/  IADD3 R106, P4, PT, R53.reuse, R78, RZ ;  /* 0x0000004e356a7210 */ /* 0x040fe20007f9e0ff */
[----:B------:R-:W-:Y:S01]  /*34d0*/  IMAD R57, R66, 0x8, R55 ;  /* 0x0000000842397824 */ /* 0x000fe200078e0237 */
[----:B------:R-:W-:Y:S01]  /*34e0*/  LEA.HI R54, R0, 0xc, RZ, 0x1a ;  /* 0x0000000c00367811 */ /* 0x000fe200078fd0ff */
[----:B------:R-:W-:Y:S01]  /*34f0*/  IMAD R50, R50, UR23, RZ ;  /* 0x0000001732327c24 */ /* 0x000fe2000f8e02ff */
[----:B------:R-:W-:Y:S02]  /*3500*/  LEA.HI.X.SX32 R107, R53, R64, 0x1, P4 ;  /* 0x00000040356b7211 */ /* 0x000fe400020f0eff */
[----:B------:R-:W-:-:S02]  /*3510*/  LEA.HI R56, R0, 0x1c, RZ, 0x1a ;  /* 0x0000001c00387811 */ /* 0x000fc400078fd0ff */
[C---:B------:R-:W-:Y:S02]  /*3520*/  LEA.HI R58, R0.reuse, 0x2c, RZ, 0x1a ;  /* 0x0000002c003a7811 */ /* 0x040fe400078fd0ff */
[C---:B------:R-:W-:Y:S02]  /*3530*/  LEA.HI R60, R0.reuse, 0x3c, RZ, 0x1a ;  /* 0x0000003c003c7811 */ /* 0x040fe400078fd0ff */
[----:B------:R-:W-:Y:S01]  /*3540*/  LEA.HI R62, R0, 0x4c, RZ, 0x1a ;  /* 0x0000004c003e7811 */ /* 0x000fe200078fd0ff */
[----:B--2---:R-:W-:Y:S01]  /*3550*/  IMAD R52, R52, UR4, RZ ;  /* 0x0000000434347c24 */ /* 0x004fe2000f8e02ff */
[-C--:B------:R-:W-:Y:S01]  /*3560*/  IADD3 R104, P4, PT, R55, R78.reuse, RZ ;  /* 0x0000004e37687210 */ /* 0x080fe20007f9e0ff */
[----:B------:R-:W-:Y:S01]  /*3570*/  IMAD R59, R66, 0x4, R57 ;  /* 0x00000004423b7824 */ /* 0x000fe200078e0239 */
[----:B------:R-:W-:Y:S01]  /*3580*/  IADD3 RZ, P6, PT, R95, R78, RZ ;  /* 0x0000004e5fff7210 */ /* 0x000fe20007fde0ff */
[----:B------:R-:W-:Y:S01]  /*3590*/  IMAD R76, R76, UR4, RZ ;  /* 0x000000044c4c7c24 */ /* 0x000fe2000f8e02ff */
[----:B------:R-:W-:Y:S01]  /*35a0*/  LEA.HI.X.SX32 R105, R55, R64, 0x1, P4 ;  /* 0x0000004037697211 */ /* 0x000fe200020f0eff */
[----:B------:R-:W2:Y:S01]  /*35b0*/  @P2 LDG.E.U8 R39, desc[UR32][R140.64] ;  /* 0x000000208c272981 */ /* 0x000ea2000c1e1100 */
[----:B------:R-:W-:-:S02]  /*35c0*/  IADD3 R100, P4, PT, R57, R78, RZ ;  /* 0x0000004e39647210 */ /* 0x000fc40007f9e0ff */
[----:B------:R-:W-:Y:S02]  /*35d0*/  PRMT R37, RZ, 0x7610, R37 ;  /* 0x00007610ff257816 */ /* 0x000fe40000000025 */
[----:B------:R-:W-:Y:S01]  /*35e0*/  LEA.HI.X.SX32 R101, R57, R64, 0x1, P4 ;  /* 0x0000004039657211 */ /* 0x000fe200020f0eff */
[----:B------:R-:W-:Y:S01]  /*35f0*/  IMAD R57, R66, 0x4, R59 ;  /* 0x0000000442397824 */ /* 0x000fe200078e023b */
[C---:B------:R-:W-:Y:S01]  /*3600*/  IADD3 R98, P4, PT, R59.reuse, R78, RZ ;  /* 0x0000004e3b627210 */ /* 0x040fe20007f9e0ff */
[----:B------:R-:W-:Y:S01]  /*3610*/  IMAD R54, R54, UR4, RZ ;  /* 0x0000000436367c24 */ /* 0x000fe2000f8e02ff */
[----:B-----5:R-:W-:Y:S01]  /*3620*/  IADD3 R111, PT, PT, R50, UR22, R111 ;  /* 0x00000016326f7c10 */ /* 0x020fe2000fffe06f */
[----:B------:R-:W-:Y:S01]  /*3630*/  IMAD R61, R66, 0x8, R57 ;  /* 0x00000008423d7824 */ /* 0x000fe200078e0239 */
[----:B------:R-:W-:Y:S01]  /*3640*/  LEA.HI.X.SX32 R99, R59, R64, 0x1, P4 ;  /* 0x000000403b637211 */ /* 0x000fe200020f0eff */
[----:B------:R-:W-:Y:S02]  /*3650*/  IMAD R56, R56, UR4, RZ ;  /* 0x0000000438387c24 */ /* 0x000fe4000f8e02ff */
[----:B------:R-:W-:-:S02]  /*3660*/  IMAD R58, R58, UR4, RZ ;  /* 0x000000043a3a7c24 */ /* 0x000fc4000f8e02ff */
[----:B------:R-:W-:Y:S02]  /*3670*/  IMAD R60, R60, UR4, RZ ;  /* 0x000000043c3c7c24 */ /* 0x000fe4000f8e02ff */
[----:B------:R-:W-:Y:S01]  /*3680*/  IMAD R62, R62, UR4, RZ ;  /* 0x000000043e3e7c24 */ /* 0x000fe2000f8e02ff */
[----:B------:R-:W-:Y:S01]  /*3690*/  PRMT R41, RZ, 0x7610, R41 ;  /* 0x00007610ff297816 */ /* 0x000fe20000000029 */
[C---:B------:R-:W-:Y:S01]  /*36a0*/  IMAD R63, R66.reuse, 0x4, R61 ;  /* 0x00000004423f7824 */ /* 0x040fe200078e023d */
[C---:B------:R-:W-:Y:S01]  /*36b0*/  IADD3 R92, P4, PT, R61.reuse, R78, RZ ;  /* 0x0000004e3d5c7210 */ /* 0x040fe20007f9e0ff */
[----:B------:R-:W4:Y:S02]  /*36c0*/  @P2 LDG.E.U8 R37, desc[UR32][R136.64] ;  /* 0x0000002088252981 */ /* 0x000f24000c1e1100 */
[----:B------:R-:W-:Y:S01]  /*36d0*/  IMAD R65, R66, 0x4, R63 ;  /* 0x0000000442417824 */ /* 0x000fe200078e023f */
[----:B------:R-:W-:Y:S02]  /*36e0*/  LEA.HI.X.SX32 R93, R61, R64, 0x1, P4 ;  /* 0x000000403d5d7211 */ /* 0x000fe400020f0eff */
[-C--:B------:R-:W-:Y:S01]  /*36f0*/  IADD3 R96, P5, PT, R57, R78.reuse, RZ ;  /* 0x0000004e39607210 */ /* 0x080fe20007fbe0ff */
[--C-:B------:R-:W-:Y:S01]  /*3700*/  IMAD.IADD R86, R52, 0x1, R111.reuse ;  /* 0x0000000134567824 */ /* 0x100fe200078e026f */
[----:B------:R-:W-:Y:S01]  /*3710*/  IADD3 R88, P4, PT, R65, R78, RZ ;  /* 0x0000004e41587210 */ /* 0x000fe20007f9e0ff */
[----:B------:R-:W-:-:S02]  /*3720*/  IMAD.IADD R138, R54, 0x1, R111 ;  /* 0x00000001368a7824 */ /* 0x000fc400078e026f */
[----:B------:R-:W-:Y:S01]  /*3730*/  IMAD.IADD R148, R76, 0x1, R111 ;  /* 0x000000014c947824 */ /* 0x000fe200078e026f */
[-C--:B------:R-:W-:Y:S01]  /*3740*/  LEA.HI.X.SX32 R89, R65, R64.reuse, 0x1, P4 ;  /* 0x0000004041597211 */ /* 0x080fe200020f0eff */
[----:B------:R-:W-:Y:S01]  /*3750*/  IMAD R65, R66, 0x8, R65 ;  /* 0x0000000842417824 */ /* 0x000fe200078e0241 */
[----:B------:R-:W-:Y:S01]  /*3760*/  LEA.HI.X.SX32 R97, R57, R64, 0x1, P5 ;  /* 0x0000004039617211 */ /* 0x000fe200028f0eff */
[----:B------:R-:W-:Y:S01]  /*3770*/  IMAD.IADD R130, R56, 0x1, R111 ;  /* 0x0000000138827824 */ /* 0x000fe200078e026f */
[----:B------:R-:W-:Y:S01]  /*3780*/  PRMT R43, RZ, 0x7610, R43 ;  /* 0x00007610ff2b7816 */ /* 0x000fe2000000002b */
[----:B------:R-:W-:Y:S01]  /*3790*/  IMAD R147, R66, 0x4, R65 ;  /* 0x0000000442937824 */ /* 0x000fe200078e0241 */
[C---:B------:R-:W-:Y:S01]  /*37a0*/  IADD3 R90, P5, PT, R63.reuse, R78, RZ ;  /* 0x0000004e3f5a7210 */ /* 0x040fe20007fbe0ff */
[----:B------:R-:W-:Y:S01]  /*37b0*/  IMAD.IADD R122, R58, 0x1, R111 ;  /* 0x000000013a7a7824 */ /* 0x000fe200078e026f */
[----:B------:R-:W-:Y:S01]  /*37c0*/  PRMT R45, RZ, 0x7610, R45 ;  /* 0x00007610ff2d7816 */ /* 0x000fe2000000002d */
[----:B------:R-:W-:Y:S01]  /*37d0*/  IMAD R67, R66, 0x4, R147 ;  /* 0x0000000442437824 */ /* 0x000fe200078e0293 */
[----:B------:R-:W-:Y:S01]  /*37e0*/  LEA.HI.X.SX32 R91, R63, R64, 0x1, P5 ;  /* 0x000000403f5b7211 */ /* 0x000fe200028f0eff */
[--C-:B------:R-:W-:Y:S01]  /*37f0*/  IMAD.IADD R110, R60, 0x1, R111.reuse ;  /* 0x000000013c6e7824 */ /* 0x100fe200078e026f */
[-C--:B------:R-:W-:Y:S01]  /*3800*/  IADD3 R84, P4, PT, R65, R78.reuse, RZ ;  /* 0x0000004e41547210 */ /* 0x080fe20007f9e0ff */
[----:B------:R-:W-:Y:S01]  /*3810*/  IMAD.IADD R102, R62, 0x1, R111 ;  /* 0x000000013e667824 */ /* 0x000fe200078e026f */
[----:B------:R-:W-:Y:S01]  /*3820*/  IADD3 R80, P5, PT, R67, R78, RZ ;  /* 0x0000004e43507210 */ /* 0x000fe20007fbe0ff */
[----:B------:R-:W5:Y:S01]  /*3830*/  @P2 LDG.E.U8 R41, desc[UR32][R132.64] ;  /* 0x0000002084292981 */ /* 0x000f62000c1e1100 */
[----:B------:R-:W-:-:S02]  /*3840*/  LEA.HI R63, R0, 0x7c, RZ, 0x1a ;  /* 0x0000007c003f7811 */ /* 0x000fc400078fd0ff */
[-C--:B------:R-:W-:Y:S01]  /*3850*/  LEA.HI.X.SX32 R85, R65, R64.reuse, 0x1, P4 ;  /* 0x0000004041557211 */ /* 0x080fe200020f0eff */
[----:B------:R-:W2:Y:S01]  /*3860*/  @P2 LDG.E.U8 R43, desc[UR32][R128.64] ;  /* 0x00000020802b2981 */ /* 0x000ea2000c1e1100 */
[----:B------:R-:W-:Y:S02]  /*3870*/  LEA.HI.X.SX32 R81, R67, R64, 0x1, P5 ;  /* 0x0000004043517211 */ /* 0x000fe400028f0eff */
[-C--:B------:R-:W-:Y:S01]  /*3880*/  IADD3 RZ, P4, PT, R75, R78.reuse, RZ ;  /* 0x0000004e4bff7210 */ /* 0x080fe20007f9e0ff */
[----:B------:R-:W2:Y:S01]  /*3890*/  @P2 LDG.E.U8 R45, desc[UR32][R124.64] ;  /* 0x000000207c2d2981 */ /* 0x000ea2000c1e1100 */
[----:B------:R-:W-:Y:S01]  /*38a0*/  IADD3 RZ, P5, PT, R79, R78, RZ ;  /* 0x0000004e4fff7210 */ /* 0x000fe20007fbe0ff */
[----:B------:R-:W-:Y:S01]  /*38b0*/  IMAD R153, R63, R66, RZ ;  /* 0x000000423f997224 */ /* 0x000fe200078e02ff */
[----:B------:R-:W-:Y:S02]  /*38c0*/  LEA.HI R66, R0, 0x5c, RZ, 0x1a ;  /* 0x0000005c00427811 */ /* 0x000fe400078fd0ff */
[----:B------:R-:W-:-:S02]  /*38d0*/  LEA.HI.X.SX32 R149, R75, R64, 0x1, P4 ;  /* 0x000000404b957211 */ /* 0x000fc400020f0eff */
[----:B------:R-:W-:Y:S02]  /*38e0*/  LEA.HI.X.SX32 R139, R79, R64, 0x1, P5 ;  /* 0x000000404f8b7211 */ /* 0x000fe400028f0eff */
[-C--:B------:R-:W-:Y:S02]  /*38f0*/  IADD3 RZ, P4, PT, R83, R78.reuse, RZ ;  /* 0x0000004e53ff7210 */ /* 0x080fe40007f9e0ff */
[----:B------:R-:W-:Y:S01]  /*3900*/  IADD3 RZ, P5, PT, R87, R78, RZ ;  /* 0x0000004e57ff7210 */ /* 0x000fe20007fbe0ff */
[----:B------:R-:W-:Y:S01]  /*3910*/  IMAD R66, R66, UR4, RZ ;  /* 0x0000000442427c24 */ /* 0x000fe2000f8e02ff */
[-C--:B------:R-:W-:Y:S02]  /*3920*/  LEA.HI.X.SX32 R131, R83, R64.reuse, 0x1, P4 ;  /* 0x0000004053837211 */ /* 0x080fe400020f0eff */
[----:B------:R-:W-:Y:S02]  /*3930*/  LEA.HI.X.SX32 R123, R87, R64, 0x1, P5 ;  /* 0x00000040577b7211 */ /* 0x000fe400028f0eff */
[----:B------:R-:W-:-:S02]  /*3940*/  IADD3 RZ, P4, PT, R103, R78, RZ ;  /* 0x0000004e67ff7210 */ /* 0x000fc40007f9e0ff */
[----:B------:R-:W-:Y:S01]  /*3950*/  IADD3 RZ, P5, PT, R115, R78, RZ ;  /* 0x0000004e73ff7210 */ /* 0x000fe20007fbe0ff */
[----:B------:R-:W-:Y:S01]  /*3960*/  IMAD.IADD R94, R66, 0x1, R111 ;  /* 0x00000001425e7824 */ /* 0x000fe200078e026f */
[-C--:B------:R-:W-:Y:S02]  /*3970*/  LEA.HI.X.SX32 R111, R95, R64.reuse, 0x1, P6 ;  /* 0x000000405f6f7211 */ /* 0x080fe400030f0eff */
[----:B------:R-:W-:Y:S02]  /*3980*/  LEA.HI.X.SX32 R103, R103, R64, 0x1, P4 ;  /* 0x0000004067677211 */ /* 0x000fe400020f0eff */
[----:B------:R-:W-:Y:S02]  /*3990*/  IADD3 RZ, P6, PT, R145, R78, RZ ;  /* 0x0000004e91ff7210 */ /* 0x000fe40007fde0ff */
[----:B------:R-:W-:Y:S02]  /*39a0*/  LEA.HI.X.SX32 R95, R115, R64, 0x1, P5 ;  /* 0x00000040735f7211 */ /* 0x000fe400028f0eff */
[----:B------:R-:W-:-:S02]  /*39b0*/  IADD3 R82, P4, PT, R147, R78, RZ ;  /* 0x0000004e93527210 */ /* 0x000fc40007f9e0ff */
[----:B------:R-:W-:Y:S02]  /*39c0*/  IADD3 R78, P5, PT, R153, R78, RZ ;  /* 0x0000004e994e7210 */ /* 0x000fe40007fbe0ff */
[----:B------:R-:W-:Y:S02]  /*39d0*/  PRMT R47, RZ, 0x7610, R47 ;  /* 0x00007610ff2f7816 */ /* 0x000fe4000000002f */
[----:B------:R-:W-:Y:S02]  /*39e0*/  PRMT R49, RZ, 0x7610, R49 ;  /* 0x00007610ff317816 */ /* 0x000fe40000000031 */
        /* <DEDUP_REMOVED lines=36> */
[-C--:B------:R-:W-:Y:S02]  /*3c30*/  LEA.HI.X.SX32 R87, R145, R64.reuse, 0x1, P6 ;  /* 0x0000004091577211 */ /* 0x080fe400030f0eff */
[-C--:B------:R-:W-:Y:S01]  /*3c40*/  LEA.HI.X.SX32 R83, R147, R64.reuse, 0x1, P4 ;  /* 0x0000004093537211 */ /* 0x080fe200020f0eff */
[----:B------:R-:W2:Y:S01]  /*3c50*/  @P2 LDG.E.U8 R40, desc[UR32][R126.64] ;  /* 0x000000207e282981 */ /* 0x000ea2000c1e1100 */
[----:B------:R-:W-:-:S03]  /*3c60*/  LEA.HI.X.SX32 R79, R153, R64, 0x1, P5 ;  /* 0x00000040994f7211 */ /* 0x000fc600028f0eff */
        /* <DEDUP_REMOVED lines=13> */
[--C-:B------:R-:W-:Y:S01]  /*3d40*/  FFMA R4, R4, UR6, -R112.reuse ;  /* 0x0000000604047c23 */ /* 0x100fe20008000870 */
[--C-:B------:R-:W-:Y:S01]  /*3d50*/  FFMA R5, R5, UR6, -R112.reuse ;  /* 0x0000000605057c23 */ /* 0x100fe20008000870 */
[----:B------:R-:W-:-:S02]  /*3d60*/  FFMA R6, R6, UR6, -R112 ;  /* 0x0000000606067c23 */ /* 0x000fc40008000870 */
[----:B------:R-:W-:Y:S01]  /*3d70*/  FMUL R4, R4, 1.4426950216293334961 ;  /* 0x3fb8aa3b04047820 */ /* 0x000fe20000400000 */
[----:B------:R-:W-:Y:S01]  /*3d80*/  FMUL R75, R5, 1.4426950216293334961 ;  /* 0x3fb8aa3b054b7820 */ /* 0x000fe20000400000 */
[----:B------:R-:W-:Y:S01]  /*3d90*/  FMUL R5, R6, 1.4426950216293334961 ;  /* 0x3fb8aa3b06057820 */ /* 0x000fe20000400000 */
[--C-:B------:R-:W-:Y:S01]  /*3da0*/  FFMA R7, R7, UR6, -R112.reuse ;  /* 0x0000000607077c23 */ /* 0x100fe20008000870 */
[----:B------:R-:W-:Y:S02]  /*3db0*/  FFMA R6, R8, UR6, -R112 ;  /* 0x0000000608067c23 */ /* 0x000fe40008000870 */
[----:B------:R-:W-:Y:S01]  /*3dc0*/  MUFU.EX2 R4, R4 ;  /* 0x0000000400047308 */ /* 0x000fe20000000800 */
[----:B------:R-:W-:Y:S01]  /*3dd0*/  FMUL R64, R7, 1.4426950216293334961 ;  /* 0x3fb8aa3b07407820 */ /* 0x000fe20000400000 */
[----:B------:R-:W-:-:S06]  /*3de0*/  FMUL R6, R6, 1.4426950216293334961 ;  /* 0x3fb8aa3b06067820 */ /* 0x000fcc0000400000 */
[----:B------:R-:W0:Y:S01]  /*3df0*/  MUFU.EX2 R75, R75 ;  /* 0x0000004b004b7308 */ /* 0x000e220000000800 */
[--C-:B------:R-:W-:Y:S01]  /*3e00*/  FFMA R9, R9, UR6, -R112.reuse ;  /* 0x0000000609097c23 */ /* 0x100fe20008000870 */
[--C-:B------:R-:W-:Y:S01]  /*3e10*/  FFMA R11, R11, UR6, -R112.reuse ;  /* 0x000000060b0b7c23 */ /* 0x100fe20008000870 */
[--C-:B------:R-:W-:Y:S01]  /*3e20*/  FFMA R13, R13, UR6, -R112.reuse ;  /* 0x000000060d0d7c23 */ /* 0x100fe20008000870 */
[----:B------:R-:W-:-:S04]  /*3e30*/  FFMA R16, R16, UR6, -R112 ;  /* 0x0000000610107c23 */ /* 0x000fc80008000870 */
[----:B------:R-:W1:Y:S01]  /*3e40*/  MUFU.EX2 R5, R5 ;  /* 0x0000000500057308 */ /* 0x000e620000000800 */
[--C-:B------:R-:W-:Y:S01]  /*3e50*/  FFMA R17, R17, UR6, -R112.reuse ;  /* 0x0000000611117c23 */ /* 0x100fe20008000870 */
[----:B------:R-:W-:Y:S01]  /*3e60*/  FMUL R7, R9, 1.4426950216293334961 ;  /* 0x3fb8aa3b09077820 */ /* 0x000fe20000400000 */
[--C-:B------:R-:W-:Y:S01]  /*3e70*/  FFMA R10, R10, UR6, -R112.reuse ;  /* 0x000000060a0a7c23 */ /* 0x100fe20008000870 */
[----:B------:R-:W-:Y:S01]  /*3e80*/  FMUL R66, R11, 1.4426950216293334961 ;  /* 0x3fb8aa3b0b427820 */ /* 0x000fe20000400000 */
[----:B------:R-:W-:-:S03]  /*3e90*/  FFMA R20, R20, UR6, -R112 ;  /* 0x0000000614147c23 */ /* 0x000fc60008000870 */
[----:B------:R0:W1:Y:S01]  /*3ea0*/  MUFU.EX2 R8, R64 ;  /* 0x0000004000087308 */ /* 0x0000620000000800 */
[----:B------:R-:W-:Y:S01]  /*3eb0*/  FMUL R11, R13, 1.4426950216293334961 ;  /* 0x3fb8aa3b0d0b7820 */ /* 0x000fe20000400000 */
[--C-:B------:R-:W-:Y:S01]  /*3ec0*/  FFMA R21, R21, UR6, -R112.reuse ;  /* 0x0000000615157c23 */ /* 0x100fe20008000870 */
[----:B------:R-:W-:Y:S01]  /*3ed0*/  FMUL R13, R16, 1.4426950216293334961 ;  /* 0x3fb8aa3b100d7820 */ /* 0x000fe20000400000 */
[--C-:B------:R-:W-:Y:S01]  /*3ee0*/  FFMA R22, R22, UR6, -R112.reuse ;  /* 0x0000000616167c23 */ /* 0x100fe20008000870 */
[----:B------:R-:W-:Y:S01]  /*3ef0*/  FMUL R16, R17, 1.4426950216293334961 ;  /* 0x3fb8aa3b11107820 */ /* 0x000fe20000400000 */
[----:B------:R-:W-:Y:S02]  /*3f00*/  FMUL R9, R10, 1.4426950216293334961 ;  /* 0x3fb8aa3b0a097820 */ /* 0x000fe40000400000 */
[----:B------:R-:W3:Y:S01]  /*3f10*/  MUFU.EX2 R6, R6 ;  /* 0x0000000600067308 */ /* 0x000ee20000000800 */
[----:B------:R-:W-:Y:S01]  /*3f20*/  FMUL R17, R20, 1.4426950216293334961 ;  /* 0x3fb8aa3b14117820 */ /* 0x000fe20000400000 */
[----:B------:R-:W-:Y:S01]  /*3f30*/  FMUL R20, R21, 1.4426950216293334961 ;  /* 0x3fb8aa3b15147820 */ /* 0x000fe20000400000 */
[----:B------:R-:W-:Y:S01]  /*3f40*/  FMUL R21, R22, 1.4426950216293334961 ;  /* 0x3fb8aa3b16157820 */ /* 0x000fe20000400000 */
[--C-:B------:R-:W-:Y:S01]  /*3f50*/  FFMA R23, R23, UR6, -R112.reuse ;  /* 0x0000000617177c23 */ /* 0x100fe20008000870 */
[----:B0-----:R-:W-:Y:S01]  /*3f60*/  FADD R22, R4, R75 ;  /* 0x0000004b04167221 */ /* 0x001fe20000000000 */
[----:B------:R-:W-:-:S02]  /*3f70*/  FFMA R10, R12, UR6, -R112 ;  /* 0x000000060c0a7c23 */ /* 0x000fc40008000870 */
[----:B------:R-:W0:Y:S01]  /*3f80*/  MUFU.EX2 R7, R7 ;  /* 0x0000000700077308 */ /* 0x000e220000000800 */
[----:B------:R-:W-:Y:S01]  /*3f90*/  FMUL R64, R23, 1.4426950216293334961 ;  /* 0x3fb8aa3b17407820 */ /* 0x000fe20000400000 */
[----:B-1----:R-:W-:Y:S01]  /*3fa0*/  FADD R23, R5, R22 ;  /* 0x0000001605177221 */ /* 0x002fe20000000000 */
[----:B------:R-:W-:-:S05]  /*3fb0*/  FMUL R10, R10, 1.4426950216293334961 ;  /* 0x3fb8aa3b0a0a7820 */ /* 0x000fca0000400000 */
[----:B------:R-:W1:Y:S01]  /*3fc0*/  MUFU.EX2 R9, R9 ;  /* 0x0000000900097308 */ /* 0x000e620000000800 */
[----:B------:R-:W-:Y:S01]  /*3fd0*/  FADD R23, R8, R23 ;  /* 0x0000001708177221 */ /* 0x000fe20000000000 */
[----:B------:R-:W-:-:S06]  /*3fe0*/  FFMA R14, R14, UR6, -R112 ;  /* 0x000000060e0e7c23 */ /* 0x000fcc0008000870 */
[----:B------:R3:W1:Y:S01]  /*3ff0*/  MUFU.EX2 R12, R66 ;  /* 0x00000042000c7308 */ /* 0x0006620000000800 */
[----:B------:R-:W-:Y:S01]  /*4000*/  FMUL R14, R14, 1.4426950216293334961 ;  /* 0x3fb8aa3b0e0e7820 */ /* 0x000fe20000400000 */
[--C-:B------:R-:W-:Y:S01]  /*4010*/  FFMA R15, R15, UR6, -R112.reuse ;  /* 0x000000060f0f7c23 */ /* 0x100fe20008000870 */
[----:B------:R-:W-:-:S05]  /*4020*/  FFMA R25, R25, UR6, -R112 ;  /* 0x0000000619197c23 */ /* 0x000fca0008000870 */
[----:B------:R-:W1:Y:S01]  /*4030*/  MUFU.EX2 R10, R10 ;  /* 0x0000000a000a7308 */ /* 0x000e620000000800 */
[----:B---3--:R-:W-:Y:S01]  /*4040*/  FADD R66, R6, R23 ;  /* 0x0000001706427221 */ /* 0x008fe20000000000 */
[----:B------:R-:W-:-:S03]  /*4050*/  FMUL R15, R15, 1.4426950216293334961 ;  /* 0x3fb8aa3b0f0f7820 */ /* 0x000fc60000400000 */
[----:B0-----:R-:W-:-:S03]  /*4060*/  FADD R66, R7, R66 ;  /* 0x0000004207427221 */ /* 0x001fc60000000000 */
[----:B------:R-:W0:Y:S01]  /*4070*/  MUFU.EX2 R11, R11 ;  /* 0x0000000b000b7308 */ /* 0x000e220000000800 */
[----:B------:R-:W-:Y:S01]  /*4080*/  FMUL R23, R25, 1.4426950216293334961 ;  /* 0x3fb8aa3b19177820 */ /* 0x000fe20000400000 */
[----:B-1----:R-:W-:Y:S01]  /*4090*/  FADD R25, R9, R66 ;  /* 0x0000004209197221 */ /* 0x002fe20000000000 */
[----:B------:R-:W-:-:S05]  /*40a0*/  FFMA R26, R26, UR6, -R112 ;  /* 0x000000061a1a7c23 */ /* 0x000fca0008000870 */
[----:B------:R-:W1:Y:S01]  /*40b0*/  MUFU.EX2 R14, R14 ;  /* 0x0000000e000e7308 */ /* 0x000e620000000800 */
[----:B------:R-:W-:Y:S01]  /*40c0*/  FADD R115, R12, R25 ;  /* 0x000000190c737221 */ /* 0x000fe20000000000 */
[----:B------:R-:W-:Y:S01]  /*40d0*/  FFMA R18, R18, UR6, -R112 ;  /* 0x0000000612127c23 */ /* 0x000fe20008000870 */
[----:B------:R-:W-:-:S05]  /*40e0*/  FMUL R25, R26, 1.4426950216293334961 ;  /* 0x3fb8aa3b1a197820 */ /* 0x000fca0000400000 */
[----:B------:R-:W3:Y:S01]  /*40f0*/  MUFU.EX2 R15, R15 ;  /* 0x0000000f000f7308 */ /* 0x000ee20000000800 */
[----:B------:R-:W-:Y:S01]  /*4100*/  FADD R26, R10, R115 ;  /* 0x000000730a1a7221 */ /* 0x000fe20000000000 */
[----:B------:R-:W-:Y:S01]  /*4110*/  FMUL R18, R18, 1.4426950216293334961 ;  /* 0x3fb8aa3b12127820 */ /* 0x000fe20000400000 */
[----:B------:R-:W-:-:S05]  /*4120*/  FFMA R19, R19, UR6, -R112 ;  /* 0x0000000613137c23 */ /* 0x000fca0008000870 */
[----:B------:R-:W3:Y:S01]  /*4130*/  MUFU.EX2 R13, R13 ;  /* 0x0000000d000d7308 */ /* 0x000ee20000000800 */
[----:B0-----:R-:W-:Y:S01]  /*4140*/  FADD R115, R11, R26 ;  /* 0x0000001a0b737221 */ /* 0x001fe20000000000 */
[----:B------:R-:W-:-:S06]  /*4150*/  FMUL R19, R19, 1.4426950216293334961 ;  /* 0x3fb8aa3b13137820 */ /* 0x000fcc0000400000 */
[----:B------:R-:W0:Y:S01]  /*4160*/  MUFU.EX2 R16, R16 ;  /* 0x0000001000107308 */ /* 0x000e220000000800 */
[----:B-1----:R-:W-:Y:S01]  /*4170*/  FADD R66, R14, R115 ;  /* 0x000000730e427221 */ /* 0x002fe20000000000 */
[----:B------:R-:W-:-:S06]  /*4180*/  FFMA R27, R27, UR6, -R112 ;  /* 0x000000061b1b7c23 */ /* 0x000fcc0008000870 */
[----:B------:R-:W1:Y:S01]  /*4190*/  MUFU.EX2 R18, R18 ;  /* 0x0000001200127308 */ /* 0x000e620000000800 */
[----:B---3--:R-:W-:Y:S01]  /*41a0*/  FADD R66, R15, R66 ;  /* 0x000000420f427221 */ /* 0x008fe20000000000 */
[----:B------:R-:W-:-:S06]  /*41b0*/  FFMA R22, R24, UR6, -R112 ;  /* 0x0000000618167c23 */ /* 0x000fcc0008000870 */
[----:B------:R-:W3:Y:S08]  /*41c0*/  MUFU.EX2 R19, R19 ;  /* 0x0000001300137308 */ /* 0x000ef00000000800 */
[----:B------:R0:W-:Y:S08]  /*41d0*/  MUFU.EX2 R24, R64 ;  /* 0x0000004000187308 */ /* 0x0001f00000000800 */
[----:B------:R-:W3:Y:S01]  /*41e0*/  MUFU.EX2 R17, R17 ;  /* 0x0000001100117308 */ /* 0x000ee20000000800 */
[----:B0-----:R-:W-:Y:S01]  /*41f0*/  FMUL R64, R27, 1.4426950216293334961 ;  /* 0x3fb8aa3b1b407820 */ /* 0x001fe20000400000 */
[----:B------:R-:W-:-:S04]  /*4200*/  FADD R27, R13, R66 ;  /* 0x000000420d1b7221 */ /* 0x000fc80000000000 */
[----:B------:R-:W-:Y:S02]  /*4210*/  FADD R115, R16, R27 ;  /* 0x0000001b10737221 */ /* 0x000fe40000000000 */
[----:B------:R-:W0:Y:S01]  /*4220*/  MUFU.EX2 R20, R20 ;  /* 0x0000001400147308 */ /* 0x000e220000000800 */
[----:B------:R-:W-:Y:S01]  /*4230*/  FMUL R22, R22, 1.4426950216293334961 ;  /* 0x3fb8aa3b16167820 */ /* 0x000fe20000400000 */
[----:B-1----:R-:W-:Y:S01]  /*4240*/  FADD R66, R18, R115 ;  /* 0x0000007312427221 */ /* 0x002fe20000000000 */
[----:B------:R-:W-:-:S05]  /*4250*/  FFMA R29, R29, UR6, -R112 ;  /* 0x000000061d1d7c23 */ /* 0x000fca0008000870 */
[----:B------:R-:W1:Y:S01]  /*4260*/  MUFU.EX2 R21, R21 ;  /* 0x0000001500157308 */ /* 0x000e620000000800 */
[----:B---3--:R-:W-:Y:S01]  /*4270*/  FADD R66, R19, R66 ;  /* 0x0000004213427221 */ /* 0x008fe20000000000 */
[----:B------:R-:W-:Y:S01]  /*4280*/  FMUL R27, R29, 1.4426950216293334961 ;  /* 0x3fb8aa3b1d1b7820 */ /* 0x000fe20000400000 */
[----:B------:R-:W-:Y:S02]  /*4290*/  FFMA R26, R28, UR6, -R112 ;  /* 0x000000061c1a7c23 */ /* 0x000fe40008000870 */
[----:B------:R-:W-:-:S03]  /*42a0*/  FADD R29, R17, R66 ;  /* 0x00000042111d7221 */ /* 0x000fc60000000000 */
[----:B------:R-:W3:Y:S01]  /*42b0*/  MUFU.EX2 R22, R22 ;  /* 0x0000001600167308 */ /* 0x000ee20000000800 */
[----:B------:R-:W-:-:S07]  /*42c0*/  FMUL R26, R26, 1.4426950216293334961 ;  /* 0x3fb8aa3b1a1a7820 */ /* 0x000fce0000400000 */
[----:B------:R-:W0:Y:S08]  /*42d0*/  MUFU.EX2 R23, R23 ;  /* 0x0000001700177308 */ /* 0x000e300000000800 */
[----:B------:R0:W-:Y:S02]  /*42e0*/  MUFU.EX2 R28, R64 ;  /* 0x00000040001c7308 */ /* 0x0001e40000000800 */
[----:B0-----:R-:W-:-:S06]  /*42f0*/  FADD R64, R20, R29 ;  /* 0x0000001d14407221 */ /* 0x001fcc0000000000 */
[----:B------:R-:W0:Y:S01]  /*4300*/  MUFU.EX2 R25, R25 ;  /* 0x0000001900197308 */ /* 0x000e220000000800 */
[----:B-1----:R-:W-:Y:S01]  /*4310*/  FADD R29, R21, R64 ;  /* 0x00000040151d7221 */ /* 0x002fe20000000000 */
[----:B------:R-:W-:-:S03]  /*4320*/  FFMA R30, R30, UR6, -R112 ;  /* 0x000000061e1e7c23 */ /* 0x000fc60008000870 */
[----:B------:R-:W-:-:S03]  /*4330*/  FADD R29, R24, R29 ;  /* 0x0000001d181d7221 */ /* 0x000fc60000000000 */
[----:B------:R-:W1:Y:S01]  /*4340*/  MUFU.EX2 R26, R26 ;  /* 0x0000001a001a7308 */ /* 0x000e620000000800 */
[----:B------:R-:W-:Y:S01]  /*4350*/  FMUL R30, R30, 1.4426950216293334961 ;  /* 0x3fb8aa3b1e1e7820 */ /* 0x000fe20000400000 */
[--C-:B------:R-:W-:Y:S01]  /*4360*/  FFMA R31, R31, UR6, -R112.reuse ;  /* 0x000000061f1f7c23 */ /* 0x100fe20008000870 */
[----:B---3--:R-:W-:Y:S01]  /*4370*/  FADD R64, R22, R29 ;  /* 0x0000001d16407221 */ /* 0x008fe20000000000 */
[----:B------:R-:W-:Y:S02]  /*4380*/  FFMA R32, R32, UR6, -R112 ;  /* 0x0000000620207c23 */ /* 0x000fe40008000870 */
[----:B------:R-:W-:Y:S01]  /*4390*/  FMUL R31, R31, 1.4426950216293334961 ;  /* 0x3fb8aa3b1f1f7820 */ /* 0x000fe20000400000 */
[----:B------:R-:W-:Y:S01]  /*43a0*/  FADD R64, R23, R64 ;  /* 0x0000004017407221 */ /* 0x000fe20000000000 */
[----:B------:R-:W3:Y:S01]  /*43b0*/  MUFU.EX2 R27, R27 ;  /* 0x0000001b001b7308 */ /* 0x000ee20000000800 */
[----:B------:R-:W-:Y:S01]  /*43c0*/  FMUL R32, R32, 1.4426950216293334961 ;  /* 0x3fb8aa3b20207820 */ /* 0x000fe20000400000 */
[----:B------:R-:W-:Y:S01]  /*43d0*/  FFMA R33, R33, UR6, -R112 ;  /* 0x0000000621217c23 */ /* 0x000fe20008000870 */
[----:B0-----:R-:W-:-:S05]  /*43e0*/  FADD R29, R25, R64 ;  /* 0x00000040191d7221 */ /* 0x001fca0000000000 */
[----:B------:R-:W0:Y:S01]  /*43f0*/  MUFU.EX2 R30, R30 ;  /* 0x0000001e001e7308 */ /* 0x000e220000000800 */
[----:B------:R-:W-:Y:S01]  /*4400*/  FADD R29, R28, R29 ;  /* 0x0000001d1c1d7221 */ /* 0x000fe20000000000 */
[----:B------:R-:W-:Y:S01]  /*4410*/  FMUL R33, R33, 1.4426950216293334961 ;  /* 0x3fb8aa3b21217820 */ /* 0x000fe20000400000 */
[--C-:B------:R-:W-:Y:S01]  /*4420*/  FFMA R34, R34, UR6, -R112.reuse ;  /* 0x0000000622227c23 */ /* 0x100fe20008000870 */
[----:B------:R-:W-:-:S04]  /*4430*/  FFMA R35, R35, UR6, -R112 ;  /* 0x0000000623237c23 */ /* 0x000fc80008000870 */
[----:B------:R-:W0:Y:S01]  /*4440*/  MUFU.EX2 R31, R31 ;  /* 0x0000001f001f7308 */ /* 0x000e220000000800 */
[----:B-1----:R-:W-:Y:S01]  /*4450*/  FADD R64, R26, R29 ;  /* 0x0000001d1a407221 */ /* 0x002fe20000000000 */
[----:B------:R-:W-:Y:S01]  /*4460*/  FMUL R34, R34, 1.4426950216293334961 ;  /* 0x3fb8aa3b22227820 */ /* 0x000fe20000400000 */
[----:B------:R-:W-:Y:S01]  /*4470*/  LOP3.LUT R70, R70, 0x1f0, RZ, 0xc0, !PT ;  /* 0x000001f046467812 */ /* 0x000fe200078ec0ff */
[----:B------:R-:W-:-:S04]  /*4480*/  FMUL R35, R35, 1.4426950216293334961 ;  /* 0x3fb8aa3b23237820 */ /* 0x000fc80000400000 */
[----:B------:R-:W1:Y:S01]  /*4490*/  MUFU.EX2 R32, R32 ;  /* 0x0000002000207308 */ /* 0x000e620000000800 */
[----:B---3--:R-:W-:Y:S01]  /*44a0*/  FADD R29, R27, R64 ;  /* 0x000000401b1d7221 */ /* 0x008fe20000000000 */
[----:B------:R-:W3:Y:S06]  /*44b0*/  LDSM.16.M88 R144, [R70+UR14+0x6000] ;  /* 0x0060000e4690783b */ /* 0x000eec0008000000 */
[----:B------:R-:W1:Y:S01]  /*44c0*/  MUFU.EX2 R33, R33 ;  /* 0x0000002100217308 */ /* 0x000e620000000800 */
[----:B------:R-:W-:Y:S01]  /*44d0*/  BAR.SYNC.DEFER_BLOCKING 0x0 ;  /* 0x0000000000007b1d */ /* 0x000fe20000010000 */
[----:B0-----:R-:W-:Y:S01]  /*44e0*/  FADD R64, R30, R29 ;  /* 0x0000001d1e407221 */ /* 0x001fe20000000000 */
[----:B------:R-:W-:-:S05]  /*44f0*/  IMAD.SHL.U32 R66, R0, 0x8, RZ ;  /* 0x0000000800427824 */ /* 0x000fca00078e00ff */
[----:B------:R-:W0:Y:S01]  /*4500*/  MUFU.EX2 R34, R34 ;  /* 0x0000002200227308 */ /* 0x000e220000000800 */
[----:B------:R-:W-:-:S07]  /*4510*/  FADD R29, R31, R64 ;  /* 0x000000401f1d7221 */ /* 0x000fce0000000000 */
[----:B------:R-:W3:Y:S01]  /*4520*/  MUFU.EX2 R35, R35 ;  /* 0x0000002300237308 */ /* 0x000ee20000000800 */
[----:B------:R-:W-:Y:S02]  /*4530*/  IMAD.SHL.U32 R115, R0, 0x2, RZ ;  /* 0x0000000200737824 */ /* 0x000fe400078e00ff */
[----:B-1----:R-:W-:Y:S01]  /*4540*/  FADD R64, R32, R29 ;  /* 0x0000001d20407221 */ /* 0x002fe20000000000 */
[----:B------:R-:W-:Y:S01]  /*4550*/  LOP3.LUT R66, R66, 0x430, RZ, 0xc0, !PT ;  /* 0x0000043042427812 */ /* 0x000fe200078ec0ff */
[----:B------:R-:W-:Y:S01]  /*4560*/  IMAD.SHL.U32 R76, R0, 0x40, RZ ;  /* 0x00000040004c7824 */ /* 0x000fe200078e00ff */
[----:B------:R-:W-:Y:S01]  /*4570*/  F2FP.SATFINITE.E4M3.F32.PACK_AB_MERGE_C R29, R8, R5, RZ ;  /* 0x00000005081d723e */ /* 0x000fe200048070ff */
[----:B------:R-:W-:Y:S01]  /*4580*/  FADD R5, R33, R64 ;  /* 0x0000004021057221 */ /* 0x000fe20000000000 */
[----:B------:R-:W-:Y:S02]  /*4590*/  LOP3.LUT R115, R66, 0x20, R115, 0x78, !PT ;  /* 0x0000002042737812 */ /* 0x000fe400078e7873 */
[----:B------:R-:W-:Y:S01]  /*45a0*/  F2FP.SATFINITE.E4M3.F32.PACK_AB_MERGE_C R9, R12, R9, RZ ;  /* 0x000000090c09723e */ /* 0x000fe200048070ff */
[----:B0-----:R-:W-:Y:S01]  /*45b0*/  FADD R8, R34, R5 ;  /* 0x0000000522087221 */ /* 0x001fe20000000000 */
[----:B------:R-:W-:-:S02]  /*45c0*/  F2FP.SATFINITE.E4M3.F32.PACK_AB_MERGE_C R14, R15, R14, RZ ;  /* 0x0000000e0f0e723e */ /* 0x000fc400048070ff */
[----:B------:R-:W-:Y:S02]  /*45d0*/  F2FP.SATFINITE.E4M3.F32.PACK_AB_MERGE_C R18, R19, R18, RZ ;  /* 0x000000121312723e */ /* 0x000fe400048070ff */
[----:B------:R-:W-:Y:S02]  /*45e0*/  LOP3.LUT R76, R115, 0x1bc0, R76, 0xf8, !PT ;  /* 0x00001bc0734c7812 */ /* 0x000fe400078ef84c */
[----:B------:R-:W-:Y:S02]  /*45f0*/  F2FP.SATFINITE.E4M3.F32.PACK_AB_MERGE_C R21, R24, R21, RZ ;  /* 0x000000151815723e */ /* 0x000fe400048070ff */
[----:B------:R-:W-:Y:S02]  /*4600*/  F2FP.SATFINITE.E4M3.F32.PACK_AB_MERGE_C R25, R28, R25, RZ ;  /* 0x000000191c19723e */ /* 0x000fe400048070ff */
[----:B------:R-:W-:Y:S02]  /*4610*/  F2FP.SATFINITE.E4M3.F32.PACK_AB_MERGE_C R30, R31, R30, RZ ;  /* 0x0000001e1f1e723e */ /* 0x000fe400048070ff */
[C---:B---3--:R-:W-:Y:S01]  /*4620*/  F2FP.SATFINITE.E4M3.F32.PACK_AB_MERGE_C R34, R35.reuse, R34, RZ ;  /* 0x000000222322723e */ /* 0x048fe200048070ff */
[----:B------:R-:W-:Y:S01]  /*4630*/  FADD R115, R35, R8 ;  /* 0x0000000823737221 */ /* 0x000fe20000000000 */
[----:B------:R-:W-:-:S02]  /*4640*/  F2FP.SATFINITE.E4M3.F32.PACK_AB_MERGE_C R5, R7, R6, R9 ;  /* 0x000000060705723e */ /* 0x000fc40004807009 */
[----:B------:R-:W-:Y:S02]  /*4650*/  F2FP.SATFINITE.E4M3.F32.PACK_AB_MERGE_C R4, R75, R4, R29 ;  /* 0x000000044b04723e */ /* 0x000fe4000480701d */
[----:B------:R-:W-:Y:S02]  /*4660*/  F2FP.SATFINITE.E4M3.F32.PACK_AB_MERGE_C R6, R11, R10, R14 ;  /* 0x0000000a0b06723e */ /* 0x000fe4000480700e */
[----:B------:R-:W-:Y:S02]  /*4670*/  F2FP.SATFINITE.E4M3.F32.PACK_AB_MERGE_C R7, R16, R13, R18 ;  /* 0x0000000d1007723e */ /* 0x000fe40004807012 */
[----:B------:R-:W-:Y:S02]  /*4680*/  F2FP.SATFINITE.E4M3.F32.PACK_AB_MERGE_C R9, R23, R22, R25 ;  /* 0x000000161709723e */ /* 0x000fe40004807019 */
[----:B------:R-:W-:Y:S02]  /*4690*/  F2FP.SATFINITE.E4M3.F32.PACK_AB_MERGE_C R8, R20, R17, R21 ;  /* 0x000000111408723e */ /* 0x000fe40004807015 */
[----:B------:R-:W-:-:S02]  /*46a0*/  F2FP.SATFINITE.E4M3.F32.PACK_AB_MERGE_C R10, R27, R26, R30 ;  /* 0x0000001a1b0a723e */ /* 0x000fc4000480701e */
[----:B------:R-:W-:Y:S02]  /*46b0*/  F2FP.SATFINITE.E4M3.F32.PACK_AB_MERGE_C R11, R33, R32, R34 ;  /* 0x00000020210b723e */ /* 0x000fe40004807022 */
[----:B------:R-:W-:Y:S01]  /*46c0*/  LOP3.LUT R75, R76, 0x10, RZ, 0x3c, !PT ;  /* 0x000000104c4b7812 */ /* 0x000fe200078e3cff */
[----:B--2---:R-:W-:Y:S04]  /*46d0*/  STS.U8 [R74+UR14+0x6000], R67 ;  /* 0x006000434a007988 */ /* 0x004fe8000800000e */
[----:B------:R-:W-:Y:S04]  /*46e0*/  STS.U8 [R74+UR14+0x6200], R39 ;  /* 0x006200274a007988 */ /* 0x000fe8000800000e */
[----:B----4-:R-:W-:Y:S04]  /*46f0*/  STS.U8 [R74+UR14+0x6400], R37 ;  /* 0x006400254a007988 */ /* 0x010fe8000800000e */
[----:B-----5:R-:W-:Y:S04]  /*4700*/  STS.U8 [R74+UR14+0x6600], R41 ;  /* 0x006600294a007988 */ /* 0x020fe8000800000e */
        /* <DEDUP_REMOVED lines=28> */
[----:B------:R-:W-:-:S03]  /*48d0*/  UIADD3 UR19, UPT, UPT, UR19, -0x40, URZ ;  /* 0xffffffc013137890 */ /* 0x000fc6000fffe0ff */
[----:B------:R-:W-:Y:S04]  /*48e0*/  STS.128 [R76+UR14+0x4000], R4 ;  /* 0x004000044c007988 */ /* 0x000fe80008000c0e */
[----:B------:R0:W-:Y:S04]  /*48f0*/  STS.128 [R75+UR14+0x4000], R8 ;  /* 0x004000084b007988 */ /* 0x0001e80008000c0e */
[----:B------:R1:W2:Y:S01]  /*4900*/  SHFL.BFLY PT, R114, R115, 0x10, 0x1f ;  /* 0x0e001f0073727f89 */ /* 0x0002a200000e0000 */
[----:B0-----:R-:W0:Y:S01]  /*4910*/  LDTM.x64 R4, tmem[UR16] ;  /* 0x00000010000479ee */ /* 0x001e220008340000 */
[----:B------:R-:W-:Y:S01]  /*4920*/  NOP ;  /* 0x0000000000007918 */ /* 0x000fe20000000000 */
[----:B-1----:R-:W-:Y:S05]  /*4930*/  @!P2 BRA `(.L_x_9) ;  /* 0x000000040004a947 */ /* 0x002fea0003800000 */
[C---:B0-----:R-:W-:Y:S01]  /*4940*/  FMUL R4, R144.reuse, R4 ;  /* 0x0000000490047220 */ /* 0x041fe20000400000 */
[C---:B------:R-:W-:Y:S01]  /*4950*/  FMUL R5, R144.reuse, R5 ;  /* 0x0000000590057220 */ /* 0x040fe20000400000 */
        /* <DEDUP_REMOVED lines=61> */
[----:B------:R-:W-:-:S04]  /*4d30*/  FMUL R67, R144, R67 ;  /* 0x0000004390437220 */ /* 0x000fc80000400000 */
[----:B------:R1:W-:Y:S03]  /*4d40*/  STTM.x64 tmem[UR16], R4 ;  /* 0x00000004000079ed */ /* 0x0003e60008340010 */
.L_x_9:
[----:B0-----:R-:W0:Y:S02]  /*4d50*/  FENCE.VIEW.ASYNC.T ;  /* 0x00000000000073c6 */ /* 0x001e240000000200 */
[----:B0-----:R-:W-:Y:S01]  /*4d60*/  BAR.SYNC.DEFER_BLOCKING 0x0 ;  /* 0x0000000000007b1d */ /* 0x001fe20000010000 */
[----:B--2---:R-:W-:Y:S01]  /*4d70*/  FADD R114, R115, R114 ;  /* 0x0000007273727221 */ /* 0x004fe20000000000 */
[----:B------:R-:W-:-:S03]  /*4d80*/  UISETP.GE.AND UP1, UPT, UR19, 0x1, UPT ;  /* 0x000000011300788c */ /* 0x000fc6000bf26270 */
[----:B------:R-:W-:Y:S01]  /*4d90*/  FADD R114, R77, R114 ;  /* 0x000000724d727221 */ /* 0x000fe20000000000 */
[----:B------:R0:W-:Y:S06]  /*4da0*/  MEMBAR.ALL.CTA ;  /* 0x0000000000007992 */ /* 0x0001ec0000008000 */
[----:B0-----:R-:W0:Y:S02]  /*4db0*/  FENCE.VIEW.ASYNC.S ;  /* 0x00000000000073c6 */ /* 0x001e240000000000 */
[----:B0-----:R-:W-:Y:S06]  /*4dc0*/  BAR.SYNC.DEFER_BLOCKING 0x0 ;  /* 0x0000000000007b1d */ /* 0x001fec0000010000 */
[----:B------:R-:W-:Y:S05]  /*4dd0*/  @!P3 BRA `(.L_x_10) ;  /* 0x000000000064b947 */ /* 0x000fea0003800000 */
[----:B------:R-:W-:Y:S02]  /*4de0*/  UIADD3 UR4, UPT, UPT, UR14, 0x4000, URZ ;  /* 0x000040000e047890 */ /* 0x000fe4000fffe0ff */
[----:B------:R-:W-:Y:S02]  /*4df0*/  UIADD3 UR5, UPT, UPT, UR14, 0x6000, URZ ;  /* 0x000060000e057890 */ /* 0x000fe4000fffe0ff */
[----:B------:R-:W-:Y:S02]  /*4e00*/  USHF.R.U32.HI UR4, URZ, 0x4, UR4 ;  /* 0x00000004ff047899 */ /* 0x000fe40008011604 */
[----:B------:R-:W-:Y:S02]  /*4e10*/  USHF.R.U32.HI UR5, URZ, 0x4, UR5 ;  /* 0x00000004ff057899 */ /* 0x000fe40008011605 */
[----:B------:R-:W-:Y:S02]  /*4e20*/  USGXT.U32 UR6, UR4, 0xe ;  /* 0x0000000e0406789a */ /* 0x000fe40008000000 */
[----:B------:R-:W-:Y:S01]  /*4e30*/  USGXT.U32 UR8, UR5, 0xe ;  /* 0x0000000e0508789a */ /* 0x000fe20008000000 */
[----:B------:R-:W-:Y:S01]  /*4e40*/  UMOV UR20, 0xfffffffe ;  /* 0xfffffffe00147882 */ /* 0x000fe20000000000 */
[----:B------:R-:W-:Y:S01]  /*4e50*/  UMOV UR21, 0x7fffbfdf ;  /* 0x7fffbfdf00157882 */ /* 0x000fe20000000000 */
[----:B------:R-:W-:Y:S01]  /*4e60*/  UMOV UR7, URZ ;  /* 0x000000ff00077c82 */ /* 0x000fe20008000000 */
[----:B------:R-:W-:Y:S01]  /*4e70*/  UMOV UR9, URZ ;  /* 0x000000ff00097c82 */ /* 0x000fe20008000000 */
[----:B------:R-:W-:-:S02]  /*4e80*/  UIADD3.64 UR24, UPT, UPT, UR6, -UR20, URZ ;  /* 0x8000001406187297 */ /* 0x000fc4000fffe0ff */
[----:B------:R-:W-:Y:S01]  /*4e90*/  UIADD3.64 UR20, UPT, UPT, UR8, -UR20, URZ ;  /* 0x8000001408147297 */ /* 0x000fe2000fffe0ff */
[----:B------:R-:W-:Y:S01]  /*4ea0*/  UMOV UR26, 0x0 ;  /* 0x00000000001a7882 */ /* 0x000fe20000000000 */
[----:B------:R-:W-:Y:S01]  /*4eb0*/  UMOV UR27, 0x8200010 ;  /* 0x08200010001b7882 */ /* 0x000fe20000000000 */
[----:B------:R-:W-:Y:S01]  /*4ec0*/  UMOV UR4, UR12 ;  /* 0x0000000c00047c82 */ /* 0x000fe20008000000 */
[----:B------:R-:W-:Y:S01]  /*4ed0*/  UMOV UR5, URZ ;  /* 0x000000ff00057c82 */ /* 0x000fe20008000000 */
[----:B------:R-:W-:Y:S01]  /*4ee0*/  UMOV UR7, 0x80004020 ;  /* 0x8000402000077882 */ /* 0x000fe20000000000 */
[----:B------:R-:W-:Y:S01]  /*4ef0*/  UMOV UR9, 0x80004020 ;  /* 0x8000402000097882 */ /* 0x000fe20000000000 */
[----:B------:R-:W-:Y:S01]  /*4f00*/  UMOV UR28, 0x0 ;  /* 0x00000000001c7882 */ /* 0x000fe20000000000 */
[----:B------:R-:W-:Y:S01]  /*4f10*/  UMOV UR29, 0x8200010 ;  /* 0x08200010001d7882 */ /* 0x000fe20000000000 */
[----:B------:R-:W-:Y:S01]  /*4f20*/  UMOV UR4, UR4 ;  /* 0x0000000400047c82 */ /* 0x000fe20008000000 */
[----:B------:R0:W-:Y:S01]  /*4f30*/  UTCQMMA gdesc[UR6], gdesc[UR8], tmem[UR15], tmem[UR26], idesc[UR27], UPT ;  /* 0x00ff1a08060075ea */ /* 0x0001e2000b80030f */
[----:B------:R0:W-:Y:S01]  /*4f40*/  UTCQMMA gdesc[UR24], gdesc[UR20], tmem[UR15], tmem[UR28], idesc[UR29], UPT ;  /* 0x00ff1c14180075ea */ /* 0x0001e2000b80030f */
[----:B------:R0:W-:Y:S01]  /*4f50*/  UTCBAR [UR4], URZ ;  /* 0x000000ff040073e9 */ /* 0x0001e200080000ff */
[----:B------:R-:W-:Y:S01]  /*4f60*/  NOP ;  /* 0x0000000000007918 */ /* 0x000fe20000000000 */
.L_x_10:
[----:B------:R-:W-:Y:S01]  /*4f70*/  FSEL R77, R112, -INF , P2 ;  /* 0xff800000704d7808 */ /* 0x000fe20001000000 */
[----:B0-----:R-:W-:Y:S01]  /*4f80*/  UMOV UR6, URZ ;  /* 0x000000ff00067c82 */ /* 0x001fe20008000000 */
[----:B------:R-:W-:Y:S01]  /*4f90*/  FSEL R152, R114, 1, P2 ;  /* 0x3f80000072987808 */ /* 0x000fe20001000000 */
[----:B------:R-:W-:Y:S06]  /*4fa0*/  BRA.U !UP1, `(.L_x_11) ;  /* 0x0000002909087547 */ /* 0x000fec000b800000 */
[----:B------:R-:W-:Y:S01]  /*4fb0*/  USHF.R.U32.HI UR26, URZ, 0x4, UR14 ;  /* 0x00000004ff1a7899 */ /* 0x000fe2000801160e */
[----:B------:R-:W-:Y:S01]  /*4fc0*/  IMAD.SHL.U32 R154, R113, 0x40, RZ ;  /* 0x00000040719a7824 */ /* 0x000fe200078e00ff */
[----:B------:R-:W-:Y:S01]  /*4fd0*/  USHF.R.U32.HI UR28, URZ, 0x4, UR10 ;  /* 0x00000004ff1c7899 */ /* 0x000fe2000801160a */
[----:B-1----:R-:W-:Y:S01]  /*4fe0*/  IMAD.MOV.U32 R38, RZ, RZ, R77 ;  /* 0x000000ffff267224 */ /* 0x002fe200078e004d */
[----:B------:R-:W-:Y:S01]  /*4ff0*/  UIADD3 UR8, UPT, UPT, UR14, 0x4000, URZ ;  /* 0x000040000e087890 */ /* 0x000fe2000fffe0ff */
[----:B------:R-:W-:Y:S01]  /*5000*/  IMAD.MOV.U32 R36, RZ, RZ, RZ ;  /* 0x000000ffff247224 */ /* 0x000fe200078e00ff */
[----:B------:R-:W-:Y:S01]  /*5010*/  USGXT.U32 UR26, UR26, 0xe ;  /* 0x0000000e1a1a789a */ /* 0x000fe20008000000 */
[----:B------:R-:W-:Y:S01]  /*5020*/  IMAD.MOV.U32 R153, RZ, RZ, R154 ;  /* 0x000000ffff997224 */ /* 0x000fe200078e009a */
[----:B------:R-:W-:Y:S02]  /*5030*/  USGXT.U32 UR28, UR28, 0xe ;  /* 0x0000000e1c1c789a */ /* 0x000fe40008000000 */
[----:B------:R-:W-:-:S02]  /*5040*/  UIADD3 UR4, UPT, UPT, UR14, 0xa000, URZ ;  /* 0x0000a0000e047890 */ /* 0x000fc4000fffe0ff */
[----:B------:R-:W-:Y:S02]  /*5050*/  USHF.R.U32.HI UR8, URZ, 0x4, UR8 ;  /* 0x00000004ff087899 */ /* 0x000fe40008011608 */
[----:B------:R-:W-:Y:S02]  /*5060*/  UIADD3 UR22, UP3, UPT, UR26, 0x100, URZ ;  /* 0x000001001a167890 */ /* 0x000fe4000ff7e0ff */
[----:B------:R-:W-:Y:S02]  /*5070*/  UIADD3 UR20, UP2, UPT, UR28, 0x2, URZ ;  /* 0x000000021c147890 */ /* 0x000fe4000ff5e0ff */
[----:B------:R-:W-:Y:S02]  /*5080*/  USHF.R.U32.HI UR4, URZ, 0x4, UR4 ;  /* 0x00000004ff047899 */ /* 0x000fe40008011604 */
[----:B------:R-:W-:Y:S02]  /*5090*/  USGXT.U32 UR30, UR8, 0xe ;  /* 0x0000000e081e789a */ /* 0x000fe40008000000 */
[----:B------:R-:W-:Y:S01]  /*50a0*/  USHF.L.U32 UR9, UR23, 0x6, URZ ;  /* 0x0000000617097899 */ /* 0x000fe200080006ff */
[----:B------:R-:W-:Y:S01]  /*50b0*/  UMOV UR6, URZ ;  /* 0x000000ff00067c82 */ /* 0x000fe20008000000 */
[----:B------:R-:W-:Y:S01]  /*50c0*/  UMOV UR5, URZ ;  /* 0x000000ff00057c82 */ /* 0x000fe20008000000 */
[----:B------:R-:W-:-:S02]  /*50d0*/  UIADD3.X UR23, UPT, UPT, UR6, 0x40004040, URZ, UP3, !UPT ;  /* 0x4000404006177890 */ /* 0x000fc40009ffe4ff */
[----:B------:R-:W-:Y:S02]  /*50e0*/  UIADD3.X UR21, UPT, UPT, UR5, 0x40004040, URZ, UP2, !UPT ;  /* 0x4000404005157890 */ /* 0x000fe400097fe4ff */
[----:B------:R-:W-:Y:S02]  /*50f0*/  USGXT.U32 UR4, UR4, 0xe ;  /* 0x0000000e0404789a */ /* 0x000fe40008000000 */
[----:B------:R-:W-:Y:S02]  /*5100*/  UIADD3 UR44, UP2, UPT, UR22, 0x100, URZ ;  /* 0x00000100162c7890 */ /* 0x000fe4000ff5e0ff */
[----:B------:R-:W-:Y:S02]  /*5110*/  UIADD3 UR42, UP3, UPT, UR22, 0x200, URZ ;  /* 0x00000200162a7890 */ /* 0x000fe4000ff7e0ff */
[----:B------:R-:W-:Y:S01]  /*5120*/  UIADD3 UR40, UP4, UPT, UR30, 0x2, URZ ;  /* 0x000000021e287890 */ /* 0x000fe2000ff9e0ff */
[----:B------:R-:W-:Y:S01]  /*5130*/  UMOV UR7, URZ ;  /* 0x000000ff00077c82 */ /* 0x000fe20008000000 */
[----:B------:R-:W-:Y:S01]  /*5140*/  UMOV UR24, 0xfffffffe ;  /* 0xfffffffe00187882 */ /* 0x000fe20000000000 */
[----:B------:R-:W-:Y:S01]  /*5150*/  UMOV UR25, 0x7fffbfdf ;  /* 0x7fffbfdf00197882 */ /* 0x000fe20000000000 */
[----:B------:R-:W-:Y:S01]  /*5160*/  UISETP.NE.U32.AND UP1, UPT, UR11, URZ, UPT ;  /* 0x000000ff0b00728c */ /* 0x000fe2000bf25070 */
[----:B------:R-:W0:Y:S01]  /*5170*/  LDCU UR50, c[0x0][0x3a8] ;  /* 0x00007500ff3277ac */ /* 0x000e220008000800 */
[----:B------:R-:W-:-:S02]  /*5180*/  UIADD3.X UR45, UPT, UPT, UR23, URZ, URZ, UP2, !UPT ;  /* 0x000000ff172d7290 */ /* 0x000fc400097fe4ff */
[----:B------:R-:W-:Y:S02]  /*5190*/  UIADD3.X UR43, UPT, UPT, UR23, URZ, URZ, UP3, !UPT ;  /* 0x000000ff172b7290 */ /* 0x000fe40009ffe4ff */
[----:B------:R-:W-:Y:S02]  /*51a0*/  UIADD3.X UR41, UPT, UPT, UR7, -0x7fffbfe0, URZ, UP4, !UPT ;  /* 0x8000402007297890 */ /* 0x000fe4000a7fe4ff */
[----:B------:R-:W-:Y:S02]  /*51b0*/  UIADD3.64 UR24, UPT, UPT, UR4, -UR24, URZ ;  /* 0x8000001804187297 */ /* 0x000fe4000fffe0ff */
[----:B------:R-:W-:Y:S02]  /*51c0*/  UIADD3.64 UR46, UPT, UPT, UR20, 0x2, URZ ;  /* 0x00000002142e7897 */ /* 0x000fe4000fffe0ff */
[----:B------:R-:W-:Y:S01]  /*51d0*/  UIADD3.64 UR48, UPT, UPT, UR20, 0x4, URZ ;  /* 0x0000000414307897 */ /* 0x000fe2000fffe0ff */
[----:B------:R-:W-:Y:S01]  /*51e0*/  UMOV UR38, 0x1 ;  /* 0x0000000100267882 */ /* 0x000fe20000000000 */
[----:B------:R-:W-:Y:S01]  /*51f0*/  UMOV UR8, URZ ;  /* 0x000000ff00087c82 */ /* 0x000fe20008000000 */
[----:B------:R-:W-:-:S09]  /*5200*/  UMOV UR39, UR9 ;  /* 0x0000000900277c82 */ /* 0x000fd20008000000 */
.L_x_16:
[----:B------:R-:W-:Y:S02]  /*5210*/  SHF.R.S32.HI R51, RZ, 0x1f, R153 ;  /* 0x0000001fff337819 */ /* 0x000fe40000011499 */
[C---:B------:R-:W-:Y:S02]  /*5220*/  IADD3 R4, P2, PT, R153.reuse, R248, RZ ;  /* 0x000000f899047210 */ /* 0x040fe40007f5e0ff */
[----:B------:R-:W-:-:S03]  /*5230*/  IADD3 R6, P3, PT, R153, R240, RZ ;  /* 0x000000f099067210 */ /* 0x000fc60007f7e0ff */
[----:B------:R-:W-:Y:S01]  /*5240*/  IMAD.X R5, R51, 0x1, R249, P2 ;  /* 0x0000000133057824 */ /* 0x000fe200010e06f9 */
[----:B------:R-:W-:Y:S01]  /*5250*/  IADD3 R8, P2, PT, R153, R232, RZ ;  /* 0x000000e899087210 */ /* 0x000fe20007f5e0ff */
[----:B------:R-:W-:Y:S01]  /*5260*/  IMAD.X R7, R51, 0x1, R241, P3 ;  /* 0x0000000133077824 */ /* 0x000fe200018e06f1 */
[----:B------:R-:W-:Y:S02]  /*5270*/  IADD3 R10, P3, PT, R153, R224, RZ ;  /* 0x000000e0990a7210 */ /* 0x000fe40007f7e0ff */
[----:B------:R1:W2:Y:S01]  /*5280*/  LDG.E.U8 R21, desc[UR32][R4.64] ;  /* 0x0000002004157981 */ /* 0x0002a2000c1e1100 */
[----:B------:R-:W-:Y:S01]  /*5290*/  IMAD.X R9, R51, 0x1, R233, P2 ;  /* 0x0000000133097824 */ /* 0x000fe200010e06e9 */
[----:B------:R-:W-:Y:S01]  /*52a0*/  IADD3 R12, P2, PT, R153, R216, RZ ;  /* 0x000000d8990c7210 */ /* 0x000fe20007f5e0ff */
[----:B------:R-:W-:Y:S01]  /*52b0*/  IMAD.X R11, R51, 0x1, R225, P3 ;  /* 0x00000001330b7824 */ /* 0x000fe200018e06e1 */
[----:B------:R-:W-:Y:S01]  /*52c0*/  IADD3 R14, P3, PT, R153, R208, RZ ;  /* 0x000000d0990e7210 */ /* 0x000fe20007f7e0ff */
[----:B------:R3:W4:Y:S02]  /*52d0*/  LDG.E.U8 R25, desc[UR32][R6.64] ;  /* 0x0000002006197981 */ /* 0x000724000c1e1100 */
[----:B------:R-:W-:Y:S01]  /*52e0*/  IMAD.X R13, R51, 0x1, R217, P2 ;  /* 0x00000001330d7824 */ /* 0x000fe200010e06d9 */
[----:B------:R-:W-:Y:S01]  /*52f0*/  IADD3 R16, P2, PT, R153, R200, RZ ;  /* 0x000000c899107210 */ /* 0x000fe20007f5e0ff */
[----:B------:R-:W-:Y:S01]  /*5300*/  IMAD.X R15, R51, 0x1, R209, P3 ;  /* 0x00000001330f7824 */ /* 0x000fe200018e06d1 */
[----:B------:R-:W-:Y:S01]  /*5310*/  IADD3 R18, P3, PT, R153, R192, RZ ;  /* 0x000000c099127210 */ /* 0x000fe20007f7e0ff */
[----:B------:R5:W4:Y:S02]  /*5320*/  LDG.E.U8 R29, desc[UR32][R8.64] ;  /* 0x00000020081d7981 */ /* 0x000b24000c1e1100 */
[----:B------:R-:W-:Y:S01]  /*5330*/  IMAD.X R17, R51, 0x1, R201, P2 ;  /* 0x0000000133117824 */ /* 0x000fe200010e06c9 */
[----:B-1----:R-:W-:Y:S01]  /*5340*/  IADD3 R4, P2, PT, R153, R246, RZ ;  /* 0x000000f699047210 */ /* 0x002fe20007f5e0ff */
[----:B------:R-:W-:Y:S01]  /*5350*/  IMAD.X R19, R51, 0x1, R193, P3 ;  /* 0x0000000133137824 */ /* 0x000fe200018e06c1 */
[----:B---3--:R-:W-:Y:S01]  /*5360*/  IADD3 R6, P3, PT, R153, R238, RZ ;  /* 0x000000ee99067210 */ /* 0x008fe20007f7e0ff */
[----:B------:R1:W3:Y:S02]  /*5370*/  LDG.E.U8 R33, desc[UR32][R10.64] ;  /* 0x000000200a217981 */ /* 0x0002e4000c1e1100 */
[----:B------:R-:W-:Y:S01]  /*5380*/  IMAD.X R5, R51, 0x1, R247, P2 ;  /* 0x0000000133057824 */ /* 0x000fe200010e06f7 */
[----:B-----5:R-:W-:Y:S01]  /*5390*/  IADD3 R8, P2, PT, R153, R230, RZ ;  /* 0x000000e699087210 */ /* 0x020fe20007f5e0ff */
[----:B------:R5:W3:Y:S01]  /*53a0*/  LDG.E.U8 R37, desc[UR32][R12.64] ;  /* 0x000000200c257981 */ /* 0x000ae2000c1e1100 */
[----:B------:R-:W-:-:S03]  /*53b0*/  IMAD.X R7, R51, 0x1, R239, P3 ;  /* 0x0000000133077824 */ /* 0x000fc600018e06ef */
[----:B------:R-:W-:Y:S01]  /*53c0*/  IMAD.X R9, R51, 0x1, R231, P2 ;  /* 0x0000000133097824 */ /* 0x000fe200010e06e7 */
[C---:B-1----:R-:W-:Y:S01]  /*53d0*/  IADD3 R10, P3, PT, R153.reuse, R222, RZ ;  /* 0x000000de990a7210 */ /* 0x042fe20007f7e0ff */
[----:B------:R1:W3:Y:S01]  /*53e0*/  LDG.E.U8 R41, desc[UR32][R14.64] ;  /* 0x000000200e297981 */ /* 0x0002e2000c1e1100 */
[----:B-----5:R-:W-:-:S03]  /*53f0*/  IADD3 R12, P2, PT, R153, R214, RZ ;  /* 0x000000d6990c7210 */ /* 0x020fc60007f5e0ff */
[----:B------:R5:W3:Y:S01]  /*5400*/  LDG.E.U8 R45, desc[UR32][R16.64] ;  /* 0x00000020102d7981 */ /* 0x000ae2000c1e1100 */
[C---:B------:R-:W-:Y:S02]  /*5410*/  IMAD.X R11, R51.reuse, 0x1, R223, P3 ;  /* 0x00000001330b7824 */ /* 0x040fe400018e06df */
        /* <DEDUP_REMOVED lines=47> */
[----:B------:R-:W-:-:S03]  /*5710*/  IMAD.X R11, R51, 0x1, R219, P3 ;  /* 0x00000001330b7824 */ /* 0x000fc600018e06db */
[----:B------:R0:W3:Y:S01]  /*5720*/  LDG.E.U8 R22, desc[UR32][R4.64] ;  /* 0x0000002004167981 */ /* 0x0000e2000c1e1100 */
[----:B------:R-:W-:Y:S01]  /*5730*/  IMAD.X R13, R51, 0x1, R211, P2 ;  /* 0x00000001330d7824 */ /* 0x000fe200010e06d3 */
[C---:B-1----:R-:W-:Y:S02]  /*5740*/  IADD3 R14, P3, PT, R153.reuse, R202, RZ ;  /* 0x000000ca990e7210 */ /* 0x042fe40007f7e0ff */
[----:B------:R-:W3:Y:S01]  /*5750*/  LDG.E.U8 R19, desc[UR32][R18.64] ;  /* 0x0000002012137981 */ /* 0x000ee2000c1e1100 */
[----:B-----5:R-:W-:-:S03]  /*5760*/  IADD3 R16, P4, PT, R153, R194, RZ ;  /* 0x000000c299107210 */ /* 0x020fc60007f9e0ff */
[----:B------:R-:W5:Y:S01]  /*5770*/  LDG.E.U8 R6, desc[UR32][R6.64] ;  /* 0x0000002006067981 */ /* 0x000f62000c1e1100 */
[----:B0-----:R-:W-:Y:S01]  /*5780*/  IADD3 R4, P2, PT, R153, R150, RZ ;  /* 0x0000009699047210 */ /* 0x001fe20007f5e0ff */
[C---:B------:R-:W-:Y:S02]  /*5790*/  IMAD.X R15, R51.reuse, 0x1, R203, P3 ;  /* 0x00000001330f7824 */ /* 0x040fe400018e06cb */
[----:B------:R-:W5:Y:S01]  /*57a0*/  LDG.E.U8 R8, desc[UR32][R8.64] ;  /* 0x0000002008087981 */ /* 0x000f62000c1e1100 */
[C---:B------:R-:W-:Y:S02]  /*57b0*/  IMAD.X R17, R51.reuse, 0x1, R195, P4 ;  /* 0x0000000133117824 */ /* 0x040fe400020e06c3 */
[----:B------:R-:W-:Y:S01]  /*57c0*/  IMAD.X R5, R51, 0x1, R151, P2 ;  /* 0x0000000133057824 */ /* 0x000fe200010e0697 */
[----:B------:R-:W5:Y:S04]  /*57d0*/  LDG.E.U8 R10, desc[UR32][R10.64] ;  /* 0x000000200a0a7981 */ /* 0x000f68000c1e1100 */
[----:B------:R-:W5:Y:S04]  /*57e0*/  LDG.E.U8 R12, desc[UR32][R12.64] ;  /* 0x000000200c0c7981 */ /* 0x000f68000c1e1100 */
[----:B------:R-:W5:Y:S04]  /*57f0*/  LDG.E.U8 R14, desc[UR32][R14.64] ;  /* 0x000000200e0e7981 */ /* 0x000f68000c1e1100 */
[----:B------:R-:W5:Y:S04]  /*5800*/  LDG.E.U8 R16, desc[UR32][R16.64] ;  /* 0x0000002010107981 */ /* 0x000f68000c1e1100 */
[----:B------:R-:W5:Y:S01]  /*5810*/  LDG.E.U8 R4, desc[UR32][R4.64] ;  /* 0x0000002004047981 */ /* 0x000f62000c1e1100 */
[----:B------:R-:W-:-:S02]  /*5820*/  UMOV UR10, 0x1 ;  /* 0x00000001000a7882 */ /* 0x000fc40000000000 */
[----:B------:R-:W-:-:S04]  /*5830*/  @!UP0 UIADD3 UR10, UPT, UPT, -UR10, 0x100000, URZ ;  /* 0x001000000a0a8890 */ /* 0x000fc8000fffe1ff */
[----:B------:R-:W-:Y:S02]  /*5840*/  @!UP0 USHF.L.U32 UR11, UR10, 0xb, URZ ;  /* 0x0000000b0a0b8899 */ /* 0x000fe400080006ff */
[----:B------:R-:W-:Y:S01]  /*5850*/  @!UP0 USHF.L.U32 UR10, UR10, 0x1, URZ ;  /* 0x000000010a0a8899 */ /* 0x000fe200080006ff */
[----:B------:R-:W-:Y:S01]  /*5860*/  VOTEU.ALL UP2, P1 ;  /* 0x0000000000ff7886 */ /* 0x000fe20000840000 */
[----:B--2---:R0:W-:Y:S04]  /*5870*/  STS.U8 [R74+UR14+0x8000], R21 ;  /* 0x008000154a007988 */ /* 0x0041e8000800000e */
[----:B----4-:R0:W-:Y:S04]  /*5880*/  STS.U8 [R74+UR14+0x8400], R25 ;  /* 0x008400194a007988 */ /* 0x0101e8000800000e */
[----:B------:R0:W-:Y:S04]  /*5890*/  STS.U8 [R74+UR14+0x8800], R29 ;  /* 0x0088001d4a007988 */ /* 0x0001e8000800000e */
[----:B---3--:R0:W-:Y:S04]  /*58a0*/  STS.U8 [R74+UR14+0x8c00], R33 ;  /* 0x008c00214a007988 */ /* 0x0081e8000800000e */
        /* <DEDUP_REMOVED lines=21> */
[----:B-----5:R0:W-:Y:S04]  /*5a00*/  STS.U8 [R71+UR14+0x8700], R6 ;  /* 0x0087000647007988 */ /* 0x0201e8000800000e */
[----:B------:R0:W-:Y:S04]  /*5a10*/  STS.U8 [R71+UR14+0x8b00], R8 ;  /* 0x008b000847007988 */ /* 0x0001e8000800000e */
[----:B------:R0:W-:Y:S04]  /*5a20*/  STS.U8 [R71+UR14+0x8f00], R10 ;  /* 0x008f000a47007988 */ /* 0x0001e8000800000e */
[----:B------:R0:W-:Y:S04]  /*5a30*/  STS.U8 [R71+UR14+0x9300], R12 ;  /* 0x0093000c47007988 */ /* 0x0001e8000800000e */
[----:B------:R0:W-:Y:S04]  /*5a40*/  STS.U8 [R71+UR14+0x9700], R14 ;  /* 0x0097000e47007988 */ /* 0x0001e8000800000e */
[----:B------:R0:W-:Y:S04]  /*5a50*/  STS.U8 [R71+UR14+0x9b00], R16 ;  /* 0x009b001047007988 */ /* 0x0001e8000800000e */
[----:B------:R0:W-:Y:S01]  /*5a60*/  STS.U8 [R71+UR14+0x9f00], R4 ;  /* 0x009f000447007988 */ /* 0x0001e2000800000e */
[----:B------:R1:W-:Y:S06]  /*5a70*/  MEMBAR.ALL.CTA ;  /* 0x0000000000007992 */ /* 0x0003ec0000008000 */
[----:B-1----:R-:W-:Y:S04]  /*5a80*/  FENCE.VIEW.ASYNC.S ;  /* 0x00000000000073c6 */ /* 0x002fe80000000000 */
[----:B------:R-:W1:Y:S02]  /*5a90*/  FENCE.VIEW.ASYNC.S ;  /* 0x00000000000073c6 */ /* 0x000e640000000000 */
[----:B-1----:R0:W1:Y:S02]  /*5aa0*/  @!UP2 SYNCS.EXCH.64 URZ, [UR14+0xc010], UR10 ;  /* 0x00c0100a0effa5b2 */ /* 0x0020640008000100 */
[----:B-1----:R-:W-:Y:S06]  /*5ab0*/  BAR.SYNC.DEFER_BLOCKING 0x0 ;  /* 0x0000000000007b1d */ /* 0x002fec0000010000 */
[----:B0-----:R-:W-:Y:S05]  /*5ac0*/  BRA.U UP1, `(.L_x_12) ;  /* 0x00000001014c7547 */ /* 0x001fea000b800000 */
[----:B------:R-:W-:Y:S01]  /*5ad0*/  UIADD3 UR10, UPT, UPT, UR14, 0xc010, URZ ;  /* 0x0000c0100e0a7890 */ /* 0x000fe2000fffe0ff */
[----:B------:R-:W-:Y:S01]  /*5ae0*/  UMOV UR27, 0x40004040 ;  /* 0x40004040001b7882 */ /* 0x000fe20000000000 */
[----:B------:R-:W-:Y:S01]  /*5af0*/  UMOV UR29, 0x40004040 ;  /* 0x40004040001d7882 */ /* 0x000fe20000000000 */
[----:B------:R-:W-:Y:S01]  /*5b00*/  UMOV UR34, 0x0 ;  /* 0x0000000000227882 */ /* 0x000fe20000000000 */
[----:B------:R-:W-:Y:S01]  /*5b10*/  UMOV UR35, 0x8108010 ;  /* 0x0810801000237882 */ /* 0x000fe20000000000 */
[----:B------:R-:W-:Y:S01]  /*5b20*/  UMOV UR36, 0x0 ;  /* 0x0000000000247882 */ /* 0x000fe20000000000 */
[----:B------:R-:W-:Y:S01]  /*5b30*/  UMOV UR37, 0x8108010 ;  /* 0x0810801000257882 */ /* 0x000fe20000000000 */
[----:B------:R-:W-:Y:S01]  /*5b40*/  UMOV UR52, 0x0 ;  /* 0x0000000000347882 */ /* 0x000fe20000000000 */
[----:B------:R-:W-:Y:S01]  /*5b50*/  UMOV UR53, 0x8108010 ;  /* 0x0810801000357882 */ /* 0x000fe20000000000 */
[----:B------:R0:W-:Y:S01]  /*5b60*/  UTCQMMA gdesc[UR26], gdesc[UR28], tmem[UR17], tmem[UR34], idesc[UR35], !UPT ;  /* 0x00ff221c1a0075ea */ /* 0x0001e2000f800311 */
[----:B------:R-:W-:Y:S01]  /*5b70*/  UMOV UR11, URZ ;  /* 0x000000ff000b7c82 */ /* 0x000fe20008000000 */
        /* <DEDUP_REMOVED lines=8> */
.L_x_12:
[----:B------:R-:W1:Y:S02]  /*5c00*/  SYNCS.PHASECHK.TRANS64.TRYWAIT P2, [UR14+0xc010], RZ ;  /* 0x00c010ffff0075a7 */ /* 0x000e64000804110e */
[----:B-1----:R-:W-:Y:S05]  /*5c10*/  @!P2 BRA `(.L_x_13) ;  /* 0x0000004c00d8a947 */ /* 0x002fea0003800000 */
.L_x_22:
[----:B------:R-:W-:Y:S01]  /*5c20*/  BAR.SYNC.DEFER_BLOCKING 0x0 ;  /* 0x0000000000007b1d */ /* 0x000fe20000010000 */
[----:B------:R-:W-:Y:S01]  /*5c30*/  IMAD.U32 R36, R36, -0x80000000, RZ ;  /* 0x8000000024247824 */ /* 0x000fe200078e00ff */
[----:B------:R-:W-:-:S04]  /*5c40*/  USHF.R.S32.HI UR6, URZ, 0x1f, UR39 ;  /* 0x0000001fff067899 */ /* 0x000fc80008011427 */
[----:B------:R-:W-:Y:S01]  /*5c50*/  LDTM.16dp32bit_t0_t15.x32 R4, tmem[UR18] ;  /* 0x00000012000479ee */ /* 0x000fe20008a80000 */
[----:B------:R-:W1:Y:S01]  /*5c60*/  LDTM.16dp32bit_t16_t31.x32 R4, tmem[UR18+0x20] ;  /* 0x00002012000479ee */ /* 0x000e620008aa0000 */
[----:B------:R-:W2:Y:S01]  /*5c70*/  @!P1 SYNCS.CCTL.IV [UR14+0xc010] ;  /* 0x00c01000ff0099b1 */ /* 0x000ea2000800000e */
[----:B------:R-:W-:Y:S01]  /*5c80*/  NOP ;  /* 0x0000000000007918 */ /* 0x000fe20000000000 */
[----:B-1----:R-:W-:Y:S01]  /*5c90*/  FMUL R37, R4, UR50 ;  /* 0x0000003204257c20 */ /* 0x002fe20008400000 */
[----:B------:R-:W-:Y:S01]  /*5ca0*/  FMUL R40, R5, UR50 ;  /* 0x0000003205287c20 */ /* 0x000fe20008400000 */
[----:B------:R-:W-:Y:S01]  /*5cb0*/  FMUL R39, R6, UR50 ;  /* 0x0000003206277c20 */ /* 0x000fe20008400000 */
[----:B------:R-:W-:Y:S01]  /*5cc0*/  FMUL R41, R7, UR50 ;  /* 0x0000003207297c20 */ /* 0x000fe20008400000 */
[----:B------:R-:W-:-:S03]  /*5cd0*/  FMUL R42, R8, UR50 ;  /* 0x00000032082a7c20 */ /* 0x000fc60008400000 */
        /* <DEDUP_REMOVED lines=40> */
[----:B------:R-:W-:-:S03]  /*5f60*/  FMUL R39, R35, UR50 ;  /* 0x0000003223277c20 */ /* 0x000fc60008400000 */
[----:B------:R-:W-:-:S04]  /*5f70*/  FMNMX3 R40, R41, R37, R40, !PT ;  /* 0x0000002529287276 */ /* 0x000fc80007800028 */
[----:B------:R-:W-:-:S05]  /*5f80*/  FMNMX R39, R39, R40, !PT ;  /* 0x0000002827277209 */ /* 0x000fca0007800000 */
[----:B------:R-:W1:Y:S02]  /*5f90*/  SHFL.BFLY PT, R77, R39, 0x10, 0x1f ;  /* 0x0e001f00274d7f89 */ /* 0x000e6400000e0000 */
[----:B-1----:R-:W-:-:S05]  /*5fa0*/  FMNMX3 R77, R39, R77, R38, !PT ;  /* 0x0000004d274d7276 */ /* 0x002fca0007800026 */
[--C-:B------:R-:W-:Y:S01]  /*5fb0*/  FFMA R4, R4, UR50, -R77.reuse ;  /* 0x0000003204047c23 */ /* 0x100fe2000800084d */
[--C-:B------:R-:W-:Y:S01]  /*5fc0*/  FFMA R5, R5, UR50, -R77.reuse ;  /* 0x0000003205057c23 */ /* 0x100fe2000800084d */
[--C-:B------:R-:W-:Y:S01]  /*5fd0*/  FFMA R6, R6, UR50, -R77.reuse ;  /* 0x0000003206067c23 */ /* 0x100fe2000800084d */
[--C-:B------:R-:W-:Y:S01]  /*5fe0*/  FFMA R7, R7, UR50, -R77.reuse ;  /* 0x0000003207077c23 */ /* 0x100fe2000800084d */
[----:B------:R-:W-:Y:S01]  /*5ff0*/  FMUL R144, R4, 1.4426950216293334961 ;  /* 0x3fb8aa3b04907820 */ /* 0x000fe20000400000 */
[----:B------:R-:W-:Y:S01]  /*6000*/  FMUL R5, R5, 1.4426950216293334961 ;  /* 0x3fb8aa3b05057820 */ /* 0x000fe20000400000 */
[----:B------:R-:W-:Y:S01]  /*6010*/  FMUL R6, R6, 1.4426950216293334961 ;  /* 0x3fb8aa3b06067820 */ /* 0x000fe20000400000 */
[----:B------:R-:W-:Y:S01]  /*6020*/  FMUL R4, R7, 1.4426950216293334961 ;  /* 0x3fb8aa3b07047820 */ /* 0x000fe20000400000 */
[--C-:B------:R-:W-:Y:S01]  /*6030*/  FFMA R8, R8, UR50, -R77.reuse ;  /* 0x0000003208087c23 */ /* 0x100fe2000800084d */
[----:B------:R1:W-:Y:S01]  /*6040*/  MUFU.EX2 R146, R5 ;  /* 0x0000000500927308 */ /* 0x0003e20000000800 */
[--C-:B------:R-:W-:Y:S01]  /*6050*/  FFMA R9, R9, UR50, -R77.reuse ;  /* 0x0000003209097c23 */ /* 0x100fe2000800084d */
[--C-:B------:R-:W-:Y:S01]  /*6060*/  FFMA R10, R10, UR50, -R77.reuse ;  /* 0x000000320a0a7c23 */ /* 0x100fe2000800084d */
[----:B------:R-:W-:Y:S01]  /*6070*/  FMUL R8, R8, 1.4426950216293334961 ;  /* 0x3fb8aa3b08087820 */ /* 0x000fe20000400000 */
[--C-:B------:R-:W-:Y:S01]  /*6080*/  FFMA R11, R11, UR50, -R77.reuse ;  /* 0x000000320b0b7c23 */ /* 0x100fe2000800084d */
[----:B------:R-:W-:Y:S01]  /*6090*/  FMUL R9, R9, 1.4426950216293334961 ;  /* 0x3fb8aa3b09097820 */ /* 0x000fe20000400000 */
[----:B------:R-:W-:Y:S01]  /*60a0*/  FMUL R10, R10, 1.4426950216293334961 ;  /* 0x3fb8aa3b0a0a7820 */ /* 0x000fe20000400000 */
[--C-:B------:R-:W-:Y:S01]  /*60b0*/  FFMA R12, R12, UR50, -R77.reuse ;  /* 0x000000320c0c7c23 */ /* 0x100fe2000800084d */
[----:B------:R-:W3:Y:S01]  /*60c0*/  MUFU.EX2 R144, R144 ;  /* 0x0000009000907308 */ /* 0x000ee20000000800 */
[----:B-1----:R-:W-:Y:S01]  /*60d0*/  FMUL R5, R11, 1.4426950216293334961 ;  /* 0x3fb8aa3b0b057820 */ /* 0x002fe20000400000 */
[--C-:B------:R-:W-:Y:S01]  /*60e0*/  FFMA R13, R13, UR50, -R77.reuse ;  /* 0x000000320d0d7c23 */ /* 0x100fe2000800084d */
[----:B------:R-:W-:Y:S01]  /*60f0*/  FMUL R12, R12, 1.4426950216293334961 ;  /* 0x3fb8aa3b0c0c7820 */ /* 0x000fe20000400000 */
[--C-:B------:R-:W-:Y:S01]  /*6100*/  FFMA R14, R14, UR50, -R77.reuse ;  /* 0x000000320e0e7c23 */ /* 0x100fe2000800084d */
[--C-:B------:R-:W-:Y:S01]  /*6110*/  FFMA R15, R15, UR50, -R77.reuse ;  /* 0x000000320f0f7c23 */ /* 0x100fe2000800084d */
[----:B------:R-:W-:Y:S01]  /*6120*/  FMUL R13, R13, 1.4426950216293334961 ;  /* 0x3fb8aa3b0d0d7820 */ /* 0x000fe20000400000 */
[--C-:B------:R-:W-:Y:S01]  /*6130*/  FFMA R16, R16, UR50, -R77.reuse ;  /* 0x0000003210107c23 */ /* 0x100fe2000800084d */
[----:B------:R1:W4:Y:S01]  /*6140*/  MUFU.EX2 R168, R6 ;  /* 0x0000000600a87308 */ /* 0x0003220000000800 */
[----:B------:R-:W-:Y:S01]  /*6150*/  FMUL R14, R14, 1.4426950216293334961 ;  /* 0x3fb8aa3b0e0e7820 */ /* 0x000fe20000400000 */
[--C-:B------:R-:W-:Y:S01]  /*6160*/  FFMA R17, R17, UR50, -R77.reuse ;  /* 0x0000003211117c23 */ /* 0x100fe2000800084d */
[----:B------:R-:W-:Y:S01]  /*6170*/  FMUL R16, R16, 1.4426950216293334961 ;  /* 0x3fb8aa3b10107820 */ /* 0x000fe20000400000 */
[--C-:B------:R-:W-:Y:S01]  /*6180*/  FFMA R18, R18, UR50, -R77.reuse ;  /* 0x0000003212127c23 */ /* 0x100fe2000800084d */
[--C-:B------:R-:W-:Y:S01]  /*6190*/  FFMA R19, R19, UR50, -R77.reuse ;  /* 0x0000003213137c23 */ /* 0x100fe2000800084d */
[----:B------:R-:W-:Y:S01]  /*61a0*/  FMUL R17, R17, 1.4426950216293334961 ;  /* 0x3fb8aa3b11117820 */ /* 0x000fe20000400000 */
[--C-:B------:R-:W-:Y:S01]  /*61b0*/  FFMA R20, R20, UR50, -R77.reuse ;  /* 0x0000003214147c23 */ /* 0x100fe2000800084d */
[----:B------:R-:W5:Y:S01]  /*61c0*/  MUFU.EX2 R4, R4 ;  /* 0x0000000400047308 */ /* 0x000f620000000800 */
[----:B---3--:R-:W-:Y:S01]  /*61d0*/  FADD R11, R144, R146 ;  /* 0x00000092900b7221 */ /* 0x008fe20000000000 */
[----:B-1----:R-:W-:Y:S01]  /*61e0*/  FMUL R6, R15, 1.4426950216293334961 ;  /* 0x3fb8aa3b0f067820 */ /* 0x002fe20000400000 */
[----:B------:R-:W-:Y:S01]  /*61f0*/  FMUL R18, R18, 1.4426950216293334961 ;  /* 0x3fb8aa3b12127820 */ /* 0x000fe20000400000 */
[----:B------:R-:W-:Y:S01]  /*6200*/  FMUL R7, R19, 1.4426950216293334961 ;  /* 0x3fb8aa3b13077820 */ /* 0x000fe20000400000 */
[--C-:B------:R-:W-:Y:S01]  /*6210*/  FFMA R21, R21, UR50, -R77.reuse ;  /* 0x0000003215157c23 */ /* 0x100fe2000800084d */
[----:B------:R-:W-:Y:S01]  /*6220*/  FMUL R20, R20, 1.4426950216293334961 ;  /* 0x3fb8aa3b14147820 */ /* 0x000fe20000400000 */
[----:B------:R-:W-:Y:S01]  /*6230*/  FFMA R22, R22, UR50, -R77 ;  /* 0x0000003216167c23 */ /* 0x000fe2000800084d */
[----:B------:R1:W3:Y:S01]  /*6240*/  MUFU.EX2 R145, R8 ;  /* 0x0000000800917308 */ /* 0x0002e20000000800 */
[----:B----4-:R-:W-:Y:S01]  /*6250*/  FADD R11, R168, R11 ;  /* 0x0000000ba80b7221 */ /* 0x010fe20000000000 */
[--C-:B------:R-:W-:Y:S01]  /*6260*/  FFMA R23, R23, UR50, -R77.reuse ;  /* 0x0000003217177c23 */ /* 0x100fe2000800084d */
[--C-:B------:R-:W-:Y:S01]  /*6270*/  FFMA R24, R24, UR50, -R77.reuse ;  /* 0x0000003218187c23 */ /* 0x100fe2000800084d */
[--C-:B------:R-:W-:Y:S01]  /*6280*/  FFMA R25, R25, UR50, -R77.reuse ;  /* 0x0000003219197c23 */ /* 0x100fe2000800084d */
[--C-:B------:R-:W-:Y:S01]  /*6290*/  FFMA R26, R26, UR50, -R77.reuse ;  /* 0x000000321a1a7c23 */ /* 0x100fe2000800084d */
[--C-:B------:R-:W-:Y:S01]  /*62a0*/  FFMA R27, R27, UR50, -R77.reuse ;  /* 0x000000321b1b7c23 */ /* 0x100fe2000800084d */
[----:B------:R-:W-:Y:S01]  /*62b0*/  FMUL R24, R24, 1.4426950216293334961 ;  /* 0x3fb8aa3b18187820 */ /* 0x000fe20000400000 */
[----:B------:R4:W0:Y:S01]  /*62c0*/  MUFU.EX2 R147, R9 ;  /* 0x0000000900937308 */ /* 0x0008220000000800 */
[----:B-1----:R-:W-:Y:S01]  /*62d0*/  FMUL R8, R21, 1.4426950216293334961 ;  /* 0x3fb8aa3b15087820 */ /* 0x002fe20000400000 */
[--C-:B------:R-:W-:Y:S01]  /*62e0*/  FFMA R28, R28, UR50, -R77.reuse ;  /* 0x000000321c1c7c23 */ /* 0x100fe2000800084d */
[--C-:B------:R-:W-:Y:S01]  /*62f0*/  FFMA R29, R29, UR50, -R77.reuse ;  /* 0x000000321d1d7c23 */ /* 0x100fe2000800084d */
[--C-:B------:R-:W-:Y:S01]  /*6300*/  FFMA R30, R30, UR50, -R77.reuse ;  /* 0x000000321e1e7c23 */ /* 0x100fe2000800084d */
[--C-:B------:R-:W-:Y:S01]  /*6310*/  FFMA R31, R31, UR50, -R77.reuse ;  /* 0x000000321f1f7c23 */ /* 0x100fe2000800084d */
[----:B------:R-:W-:Y:S01]  /*6320*/  FMUL R28, R28, 1.4426950216293334961 ;  /* 0x3fb8aa3b1c1c7820 */ /* 0x000fe20000400000 */
[--C-:B------:R-:W-:Y:S01]  /*6330*/  FFMA R32, R32, UR50, -R77.reuse ;  /* 0x0000003220207c23 */ /* 0x100fe2000800084d */
[----:B------:R1:W0:Y:S01]  /*6340*/  MUFU.EX2 R187, R10 ;  /* 0x0000000a00bb7308 */ /* 0x0002220000000800 */
[----:B----4-:R-:W-:Y:S01]  /*6350*/  FMUL R9, R22, 1.4426950216293334961 ;  /* 0x3fb8aa3b16097820 */ /* 0x010fe20000400000 */
[----:B------:R-:W-:Y:S01]  /*6360*/  FMUL R21, R30, 1.4426950216293334961 ;  /* 0x3fb8aa3b1e157820 */ /* 0x000fe20000400000 */
[--C-:B------:R-:W-:Y:S01]  /*6370*/  FFMA R33, R33, UR50, -R77.reuse ;  /* 0x0000003221217c23 */ /* 0x100fe2000800084d */
[----:B------:R-:W-:Y:S01]  /*6380*/  FMUL R32, R32, 1.4426950216293334961 ;  /* 0x3fb8aa3b20207820 */ /* 0x000fe20000400000 */
[--C-:B------:R-:W-:Y:S01]  /*6390*/  FFMA R34, R34, UR50, -R77.reuse ;  /* 0x0000003222227c23 */ /* 0x100fe2000800084d */
[----:B------:R-:W-:Y:S01]  /*63a0*/  FFMA R35, R35, UR50, -R77 ;  /* 0x0000003223237c23 */ /* 0x000fe2000800084d */
[----:B------:R-:W-:Y:S01]  /*63b0*/  FMUL R19, R33, 1.4426950216293334961 ;  /* 0x3fb8aa3b21137820 */ /* 0x000fe20000400000 */
[----:B------:R-:W4:Y:S01]  /*63c0*/  MUFU.EX2 R5, R5 ;  /* 0x0000000500057308 */ /* 0x000f220000000800 */
[----:B-1----:R-:W-:Y:S01]  /*63d0*/  FMUL R10, R23, 1.4426950216293334961 ;  /* 0x3fb8aa3b170a7820 */ /* 0x002fe20000400000 */
[----:B------:R-:W-:-:S06]  /*63e0*/  FMUL R33, R34, 1.4426950216293334961 ;  /* 0x3fb8aa3b22217820 */ /* 0x000fcc0000400000 */
[----:B------:R5:W1:Y:S08]  /*63f0*/  MUFU.EX2 R155, R12 ;  /* 0x0000000c009b7308 */ /* 0x000a700000000800 */
[----:B------:R1:W1:Y:S01]  /*6400*/  MUFU.EX2 R156, R13 ;  /* 0x0000000d009c7308 */ /* 0x0002620000000800 */
[----:B-----5:R-:W-:Y:S01]  /*6410*/  FADD R12, R4, R11 ;  /* 0x0000000b040c7221 */ /* 0x020fe20000000000 */
[----:B------:R-:W-:-:S03]  /*6420*/  FMUL R11, R25, 1.4426950216293334961 ;  /* 0x3fb8aa3b190b7820 */ /* 0x000fc60000400000 */
[----:B---3--:R-:W-:-:S03]  /*6430*/  FADD R12, R145, R12 ;  /* 0x0000000c910c7221 */ /* 0x008fc60000000000 */
[----:B------:R-:W3:Y:S01]  /*6440*/  MUFU.EX2 R167, R14 ;  /* 0x0000000e00a77308 */ /* 0x000ee20000000800 */
[----:B0-----:R-:W-:-:S04]  /*6450*/  FADD R12, R147, R12 ;  /* 0x0000000c930c7221 */ /* 0x001fc80000000000 */
[----:B------:R-:W-:-:S03]  /*6460*/  FADD R12, R187, R12 ;  /* 0x0000000cbb0c7221 */ /* 0x000fc60000000000 */
[----:B------:R-:W0:Y:S01]  /*6470*/  MUFU.EX2 R6, R6 ;  /* 0x0000000600067308 */ /* 0x000e220000000800 */
[----:B----4-:R-:W-:-:S04]  /*6480*/  FADD R12, R5, R12 ;  /* 0x0000000c050c7221 */ /* 0x010fc80000000000 */
[----:B-1----:R-:W-:-:S03]  /*6490*/  FADD R13, R155, R12 ;  /* 0x0000000c9b0d7221 */ /* 0x002fc60000000000 */
[----:B------:R1:W4:Y:S01]  /*64a0*/  MUFU.EX2 R157, R16 ;  /* 0x00000010009d7308 */ /* 0x0003220000000800 */
[----:B------:R-:W-:-:S04]  /*64b0*/  FADD R12, R156, R13 ;  /* 0x0000000d9c0c7221 */ /* 0x000fc80000000000 */
[----:B---3--:R-:W-:-:S03]  /*64c0*/  FADD R13, R167, R12 ;  /* 0x0000000ca70d7221 */ /* 0x008fc60000000000 */
[----:B------:R3:W5:Y:S01]  /*64d0*/  MUFU.EX2 R158, R17 ;  /* 0x00000011009e7308 */ /* 0x0007620000000800 */
[----:B0-----:R-:W-:Y:S01]  /*64e0*/  FADD R12, R6, R13 ;  /* 0x0000000d060c7221 */ /* 0x001fe20000000000 */
[----:B-1----:R-:W-:-:S06]  /*64f0*/  FMUL R16, R26, 1.4426950216293334961 ;  /* 0x3fb8aa3b1a107820 */ /* 0x002fcc0000400000 */
[----:B------:R0:W1:Y:S01]  /*6500*/  MUFU.EX2 R166, R18 ;  /* 0x0000001200a67308 */ /* 0x0000620000000800 */
[----:B----4-:R-:W-:Y:S01]  /*6510*/  FADD R13, R157, R12 ;  /* 0x0000000c9d0d7221 */ /* 0x010fe20000000000 */
[----:B---3--:R-:W-:-:S06]  /*6520*/  FMUL R17, R29, 1.4426950216293334961 ;  /* 0x3fb8aa3b1d117820 */ /* 0x008fcc0000400000 */
[----:B------:R-:W3:Y:S01]  /*6530*/  MUFU.EX2 R7, R7 ;  /* 0x0000000700077308 */ /* 0x000ee20000000800 */
[----:B-----5:R-:W-:Y:S01]  /*6540*/  FADD R13, R158, R13 ;  /* 0x0000000d9e0d7221 */ /* 0x020fe20000000000 */
[----:B0-----:R-:W-:-:S06]  /*6550*/  FMUL R18, R27, 1.4426950216293334961 ;  /* 0x3fb8aa3b1b127820 */ /* 0x001fcc0000400000 */
[----:B------:R0:W4:Y:S01]  /*6560*/  MUFU.EX2 R112, R20 ;  /* 0x0000001400707308 */ /* 0x0001220000000800 */
[----:B-1----:R-:W-:-:S07]  /*6570*/  FADD R12, R166, R13 ;  /* 0x0000000da60c7221 */ /* 0x002fce0000000000 */
[----:B------:R-:W1:Y:S01]  /*6580*/  MUFU.EX2 R8, R8 ;  /* 0x0000000800087308 */ /* 0x000e620000000800 */
[----:B---3--:R-:W-:Y:S01]  /*6590*/  FADD R13, R7, R12 ;  /* 0x0000000c070d7221 */ /* 0x008fe20000000000 */
[----:B------:R-:W-:Y:S01]  /*65a0*/  FADD R12, -R77, R38 ;  /* 0x000000264d0c7221 */ /* 0x000fe20000000100 */
[----:B0-----:R-:W-:Y:S01]  /*65b0*/  FMUL R20, R31, 1.4426950216293334961 ;  /* 0x3fb8aa3b1f147820 */ /* 0x001fe20000400000 */
[----:B------:R-:W-:Y:S02]  /*65c0*/  FMUL R31, R35, 1.4426950216293334961 ;  /* 0x3fb8aa3b231f7820 */ /* 0x000fe40000400000 */
[----:B------:R-:W-:Y:S02]  /*65d0*/  FMUL R12, R12, 1.4426950216293334961 ;  /* 0x3fb8aa3b0c0c7820 */ /* 0x000fe40000400000 */
[----:B------:R-:W0:Y:S01]  /*65e0*/  MUFU.EX2 R9, R9 ;  /* 0x0000000900097308 */ /* 0x000e220000000800 */
[----:B----4-:R-:W-:-:S07]  /*65f0*/  FADD R13, R112, R13 ;  /* 0x0000000d700d7221 */ /* 0x010fce0000000000 */
[----:B------:R-:W2:Y:S01]  /*6600*/  MUFU.EX2 R159, R12 ;  /* 0x0000000c009f7308 */ /* 0x000ea20000000800 */
[----:B-1----:R-:W-:-:S07]  /*6610*/  FADD R14, R8, R13 ;  /* 0x0000000d080e7221 */ /* 0x002fce0000000000 */
[----:B------:R-:W1:Y:S01]  /*6620*/  MUFU.EX2 R10, R10 ;  /* 0x0000000a000a7308 */ /* 0x000e620000000800 */
[----:B0-----:R-:W-:-:S07]  /*6630*/  FADD R13, R9, R14 ;  /* 0x0000000e090d7221 */ /* 0x001fce0000000000 */
[----:B------:R-:W0:Y:S01]  /*6640*/  MUFU.EX2 R113, R24 ;  /* 0x0000001800717308 */ /* 0x000e220000000800 */
[----:B--2---:R2:W-:Y:S01]  /*6650*/  STSM.16.M88 [R2+0x8000], R159 ;  /* 0x0080009f02007844 */ /* 0x0045e20000000000 */
[----:B------:R-:W-:Y:S01]  /*6660*/  BAR.SYNC.DEFER_BLOCKING 0x0 ;  /* 0x0000000000007b1d */ /* 0x000fe20000010000 */
[----:B-1----:R-:W-:-:S05]  /*6670*/  FADD R14, R10, R13 ;  /* 0x0000000d0a0e7221 */ /* 0x002fca0000000000 */
[----:B------:R-:W1:Y:S01]  /*6680*/  MUFU.EX2 R11, R11 ;  /* 0x0000000b000b7308 */ /* 0x000e620000000800 */
[----:B0-----:R-:W-:-:S07]  /*6690*/  FADD R14, R113, R14 ;  /* 0x0000000e710e7221 */ /* 0x001fce0000000000 */
[----:B------:R-:W0:Y:S08]  /*66a0*/  MUFU.EX2 R16, R16 ;  /* 0x0000001000107308 */ /* 0x000e300000000800 */
[----:B------:R-:W3:Y:S01]  /*66b0*/  MUFU.EX2 R18, R18 ;  /* 0x0000001200127308 */ /* 0x000ee20000000800 */
[----:B-1----:R-:W-:Y:S01]  /*66c0*/  FADD R13, R11, R14 ;  /* 0x0000000e0b0d7221 */ /* 0x002fe20000000000 */
[----:B------:R2:W1:Y:S01]  /*66d0*/  LDSM.16.M88 R169, [R70+UR14+0x8000] ;  /* 0x0080000e46a9783b */ /* 0x0004620008000000 */
[----:B------:R-:W4:Y:S01]  /*66e0*/  SYNCS.PHASECHK.TRANS64.TRYWAIT P2, [UR12], R36 ;  /* 0x00000024ff0075a7 */ /* 0x000f22000804110c */
[----:B------:R-:W-:-:S04]  /*66f0*/  IADD3 R14, P4, PT, R140, UR39, RZ ;  /* 0x000000278c0e7c10 */ /* 0x000fc8000ff9e0ff */
[----:B------:R-:W5:Y:S01]  /*6700*/  MUFU.EX2 R114, R28 ;  /* 0x0000001c00727308 */ /* 0x000f620000000800 */
[----:B0-----:R-:W-:-:S07]  /*6710*/  FADD R13, R16, R13 ;  /* 0x0000000d100d7221 */ /* 0x001fce0000000000 */
[----:B------:R-:W0:Y:S01]  /*6720*/  MUFU.EX2 R17, R17 ;  /* 0x0000001100117308 */ /* 0x000e220000000800 */
[----:B---3--:R-:W-:-:S07]  /*6730*/  FADD R13, R18, R13 ;  /* 0x0000000d120d7221 */ /* 0x008fce0000000000 */
[----:B------:R-:W3:Y:S01]  /*6740*/  MUFU.EX2 R21, R21 ;  /* 0x0000001500157308 */ /* 0x000ee20000000800 */
[----:B-----5:R-:W-:-:S07]  /*6750*/  FADD R12, R114, R13 ;  /* 0x0000000d720c7221 */ /* 0x020fce0000000000 */
        /* <DEDUP_REMOVED lines=9> */
[----:B---3--:R-:W-:-:S04]  /*67f0*/  FADD R12, R19, R12 ;  /* 0x0000000c130c7221 */ /* 0x008fc80000000000 */
[----:B-----5:R-:W-:Y:S01]  /*6800*/  FADD R160, R33, R12 ;  /* 0x0000000c21a07221 */ /* 0x020fe20000000000 */
[----:B------:R-:W-:-:S04]  /*6810*/  IADD3 R12, P3, PT, R148, UR39, RZ ;  /* 0x00000027940c7c10 */ /* 0x000fc8000ff7e0ff */
[----:B------:R-:W-:Y:S01]  /*6820*/  IADD3.X R13, PT, PT, R149, UR6, RZ, P3, !PT ;  /* 0x00000006950d7c10 */ /* 0x000fe20009ffe4ff */
[----:B0-----:R-:W-:-:S05]  /*6830*/  FADD R160, R31, R160 ;  /* 0x000000a01fa07221 */ /* 0x001fca0000000000 */
[----:B------:R2:W0:Y:S01]  /*6840*/  SHFL.BFLY PT, R161, R160, 0x10, 0x1f ;  /* 0x0e001f00a0a17f89 */ /* 0x00042200000e0000 */
[----:B-1--4-:R-:W-:Y:S05]  /*6850*/  @!P2 BRA `(.L_x_14) ;  /* 0x0000004000d4a947 */ /* 0x012fea0003800000 */
.L_x_23:
[----:B------:R-:W-:Y:S01]  /*6860*/  IADD3 R24, P2, PT, R136, UR39, RZ ;  /* 0x0000002788187c10 */ /* 0x000fe2000ff5e0ff */
[----:B------:R1:W3:Y:S01]  /*6870*/  LDG.E.U8 R32, desc[UR32][R12.64] ;  /* 0x000000200c207981 */ /* 0x0002e2000c1e1100 */
[----:B------:R-:W-:Y:S02]  /*6880*/  IADD3 R34, P3, PT, R132, UR39, RZ ;  /* 0x0000002784227c10 */ /* 0x000fe4000ff7e0ff */
[----:B------:R-:W-:Y:S02]  /*6890*/  IADD3.X R25, PT, PT, R137, UR6, RZ, P2, !PT ;  /* 0x0000000689197c10 */ /* 0x000fe400097fe4ff */
[----:B------:R-:W-:Y:S02]  /*68a0*/  IADD3.X R35, PT, PT, R133, UR6, RZ, P3, !PT ;  /* 0x0000000685237c10 */ /* 0x000fe40009ffe4ff */
[----:B------:R-:W-:Y:S01]  /*68b0*/  IADD3 R40, P2, PT, R128, UR39, RZ ;  /* 0x0000002780287c10 */ /* 0x000fe2000ff5e0ff */
[----:B------:R-:W4:Y:S01]  /*68c0*/  LDG.E.U8 R29, desc[UR32][R24.64] ;  /* 0x00000020181d7981 */ /* 0x000f22000c1e1100 */
[----:B------:R-:W-:-:S02]  /*68d0*/  IADD3 R38, P3, PT, R124, UR39, RZ ;  /* 0x000000277c267c10 */ /* 0x000fc4000ff7e0ff */
[----:B------:R-:W-:Y:S01]  /*68e0*/  IADD3.X R15, PT, PT, R141, UR6, RZ, P4, !PT ;  /* 0x000000068d0f7c10 */ /* 0x000fe2000a7fe4ff */
[----:B------:R-:W5:Y:S01]  /*68f0*/  LDG.E.U8 R28, desc[UR32][R34.64] ;  /* 0x00000020221c7981 */ /* 0x000f62000c1e1100 */
[----:B------:R-:W-:Y:S02]  /*6900*/  IADD3.X R41, PT, PT, R129, UR6, RZ, P2, !PT ;  /* 0x0000000681297c10 */ /* 0x000fe400097fe4ff */
[----:B------:R-:W-:Y:S01]  /*6910*/  IADD3.X R39, PT, PT, R125, UR6, RZ, P3, !PT ;  /* 0x000000067d277c10 */ /* 0x000fe20009ffe4ff */
[----:B------:R2:W5:Y:S01]  /*6920*/  LDG.E.U8 R30, desc[UR32][R14.64] ;  /* 0x000000200e1e7981 */ /* 0x000562000c1e1100 */
[----:B------:R-:W-:Y:S02]  /*6930*/  IADD3 R36, P2, PT, R120, UR39, RZ ;  /* 0x0000002778247c10 */ /* 0x000fe4000ff5e0ff */
[----:B------:R-:W-:Y:S01]  /*6940*/  IADD3 R22, P3, PT, R116, UR39, RZ ;  /* 0x0000002774167c10 */ /* 0x000fe2000ff7e0ff */
[----:B------:R-:W5:Y:S01]  /*6950*/  LDG.E.U8 R27, desc[UR32][R40.64] ;  /* 0x00000020281b7981 */ /* 0x000f62000c1e1100 */
[----:B-1----:R-:W-:-:S02]  /*6960*/  IADD3 R12, P4, PT, R104, UR39, RZ ;  /* 0x00000027680c7c10 */ /* 0x002fc4000ff9e0ff */
[----:B------:R-:W-:Y:S01]  /*6970*/  IADD3.X R37, PT, PT, R121, UR6, RZ, P2, !PT ;  /* 0x0000000679257c10 */ /* 0x000fe200097fe4ff */
[----:B------:R-:W5:Y:S01]  /*6980*/  LDG.E.U8 R26, desc[UR32][R38.64] ;  /* 0x00000020261a7981 */ /* 0x000f62000c1e1100 */
[----:B------:R-:W-:Y:S02]  /*6990*/  IADD3.X R23, PT, PT, R117, UR6, RZ, P3, !PT ;  /* 0x0000000675177c10 */ /* 0x000fe40009ffe4ff */
[----:B--2---:R-:W-:Y:S01]  /*69a0*/  IADD3 R14, P2, PT, R108, UR39, RZ ;  /* 0x000000276c0e7c10 */ /* 0x004fe2000ff5e0ff */
[----:B------:R-:W2:Y:S01]  /*69b0*/  LDG.E.U8 R25, desc[UR32][R36.64] ;  /* 0x0000002024197981 */ /* 0x000ea2000c1e1100 */
[----:B------:R-:W-:Y:S02]  /*69c0*/  IADD3.X R13, PT, PT, R105, UR6, RZ, P4, !PT ;  /* 0x00000006690d7c10 */ /* 0x000fe4000a7fe4ff */
[----:B------:R-:W-:Y:S01]  /*69d0*/  IADD3 R34, P3, PT, R100, UR39, RZ ;  /* 0x0000002764227c10 */ /* 0x000fe2000ff7e0ff */
[----:B------:R-:W2:Y:S01]  /*69e0*/  LDG.E.U8 R24, desc[UR32][R22.64] ;  /* 0x0000002016187981 */ /* 0x000ea2000c1e1100 */
[----:B------:R-:W-:-:S02]  /*69f0*/  IADD3.X R15, PT, PT, R109, UR6, RZ, P2, !PT ;  /* 0x000000066d0f7c10 */ /* 0x000fc400097fe4ff */
[----:B------:R-:W-:Y:S02]  /*6a00*/  IADD3.X R35, PT, PT, R101, UR6, RZ, P3, !PT ;  /* 0x0000000665237c10 */ /* 0x000fe40009ffe4ff */
[----:B------:R-:W-:Y:S02]  /*6a10*/  IADD3 R170, P2, PT, R96, UR39, RZ ;  /* 0x0000002760aa7c10 */ /* 0x000fe4000ff5e0ff */
[----:B------:R-:W-:Y:S01]  /*6a20*/  IADD3 R174, P4, PT, R80, UR39, RZ ;  /* 0x0000002750ae7c10 */ /* 0x000fe2000ff9e0ff */
[----:B------:R-:W2:Y:S04]  /*6a30*/  LDG.E.U8 R34, desc[UR32][R34.64] ;  /* 0x0000002022227981 */ /* 0x000ea8000c1e1100 */
[----:B------:R1:W2:Y:S01]  /*6a40*/  LDG.E.U8 R22, desc[UR32][R12.64] ;  /* 0x000000200c167981 */ /* 0x0002a2000c1e1100 */
[----:B------:R-:W-:-:S02]  /*6a50*/  IADD3.X R171, PT, PT, R97, UR6, RZ, P2, !PT ;  /* 0x0000000661ab7c10 */ /* 0x000fc400097fe4ff */
[----:B------:R-:W-:Y:S01]  /*6a60*/  IADD3 R172, P2, PT, R88, UR39, RZ ;  /* 0x0000002758ac7c10 */ /* 0x000fe2000ff5e0ff */
[----:B------:R0:W2:Y:S01]  /*6a70*/  LDG.E.U8 R23, desc[UR32][R14.64] ;  /* 0x000000200e177981 */ /* 0x0000a2000c1e1100 */
[----:B-1----:R-:W-:-:S03]  /*6a80*/  IADD3 R12, P3, PT, R92, UR39, RZ ;  /* 0x000000275c0c7c10 */ /* 0x002fc6000ff7e0ff */
[----:B------:R-:W2:Y:S01]  /*6a90*/  LDG.E.U8 R170, desc[UR32][R170.64] ;  /* 0x00000020aaaa7981 */ /* 0x000ea2000c1e1100 */
[----:B------:R-:W-:Y:S02]  /*6aa0*/  IADD3.X R13, PT, PT, R93, UR6, RZ, P3, !PT ;  /* 0x000000065d0d7c10 */ /* 0x000fe40009ffe4ff */
[----:B0-----:R-:W-:Y:S02]  /*6ab0*/  IADD3 R14, P3, PT, R84, UR39, RZ ;  /* 0x00000027540e7c10 */ /* 0x001fe4000ff7e0ff */
[----:B------:R-:W-:Y:S02]  /*6ac0*/  IADD3.X R173, PT, PT, R89, UR6, RZ, P2, !PT ;  /* 0x0000000659ad7c10 */ /* 0x000fe400097fe4ff */
[----:B------:R-:W-:Y:S01]  /*6ad0*/  IADD3.X R15, PT, PT, R85, UR6, RZ, P3, !PT ;  /* 0x00000006550f7c10 */ /* 0x000fe20009ffe4ff */
[----:B------:R0:W2:Y:S01]  /*6ae0*/  LDG.E.U8 R171, desc[UR32][R12.64] ;  /* 0x000000200cab7981 */ /* 0x0000a2000c1e1100 */
[----:B------:R-:W-:Y:S02]  /*6af0*/  IADD3.X R175, PT, PT, R81, UR6, RZ, P4, !PT ;  /* 0x0000000651af7c10 */ /* 0x000fe4000a7fe4ff */
[----:B------:R-:W-:Y:S01]  /*6b00*/  IADD3 R176, P3, PT, R138, UR39, RZ ;  /* 0x000000278ab07c10 */ /* 0x000fe2000ff7e0ff */
[----:B------:R-:W2:Y:S01]  /*6b10*/  LDG.E.U8 R172, desc[UR32][R172.64] ;  /* 0x00000020acac7981 */ /* 0x000ea2000c1e1100 */
[----:B0-----:R-:W-:-:S03]  /*6b20*/  IADD3 R12, P2, PT, R142, UR39, RZ ;  /* 0x000000278e0c7c10 */ /* 0x001fc6000ff5e0ff */
[----:B------:R-:W2:Y:S01]  /*6b30*/  LDG.E.U8 R174, desc[UR32][R174.64] ;  /* 0x00000020aeae7981 */ /* 0x000ea2000c1e1100 */
[----:B------:R-:W-:-:S03]  /*6b40*/  IADD3.X R13, PT, PT, R143, UR6, RZ, P2, !PT ;  /* 0x000000068f0d7c10 */ /* 0x000fc600097fe4ff */
[----:B------:R0:W2:Y:S01]  /*6b50*/  LDG.E.U8 R173, desc[UR32][R14.64] ;  /* 0x000000200ead7981 */ /* 0x0000a2000c1e1100 */
[----:B------:R-:W-:Y:S02]  /*6b60*/  IADD3.X R177, PT, PT, R139, UR6, RZ, P3, !PT ;  /* 0x000000068bb17c10 */ /* 0x000fe40009ffe4ff */
[----:B------:R-:W-:Y:S01]  /*6b70*/  IADD3 R178, P3, PT, R130, UR39, RZ ;  /* 0x0000002782b27c10 */ /* 0x000fe2000ff7e0ff */
[----:B------:R1:W2:Y:S01]  /*6b80*/  LDG.E.U8 R175, desc[UR32][R12.64] ;  /* 0x000000200caf7981 */ /* 0x0002a2000c1e1100 */
[----:B0-----:R-:W-:-:S03]  /*6b90*/  IADD3 R14, P2, PT, R134, UR39, RZ ;  /* 0x00000027860e7c10 */ /* 0x001fc6000ff5e0ff */
[----:B------:R-:W2:Y:S01]  /*6ba0*/  LDG.E.U8 R176, desc[UR32][R176.64] ;  /* 0x00000020b0b07981 */ /* 0x000ea2000c1e1100 */
[----:B------:R-:W-:Y:S02]  /*6bb0*/  IADD3.X R15, PT, PT, R135, UR6, RZ, P2, !PT ;  /* 0x00000006870f7c10 */ /* 0x000fe400097fe4ff */
[----:B-1----:R-:W-:Y:S02]  /*6bc0*/  IADD3 R12, P2, PT, R126, UR39, RZ ;  /* 0x000000277e0c7c10 */ /* 0x002fe4000ff5e0ff */
[----:B------:R-:W-:Y:S02]  /*6bd0*/  IADD3.X R179, PT, PT, R131, UR6, RZ, P3, !PT ;  /* 0x0000000683b37c10 */ /* 0x000fe40009ffe4ff */
[----:B------:R-:W-:Y:S01]  /*6be0*/  IADD3 R180, P3, PT, R122, UR39, RZ ;  /* 0x000000277ab47c10 */ /* 0x000fe2000ff7e0ff */
[----:B------:R0:W2:Y:S01]  /*6bf0*/  LDG.E.U8 R177, desc[UR32][R14.64] ;  /* 0x000000200eb17981 */ /* 0x0000a2000c1e1100 */
[----:B------:R-:W-:Y:S02]  /*6c00*/  IADD3.X R13, PT, PT, R127, UR6, RZ, P2, !PT ;  /* 0x000000067f0d7c10 */ /* 0x000fe400097fe4ff */
[----:B------:R-:W-:Y:S01]  /*6c10*/  IADD3.X R181, PT, PT, R123, UR6, RZ, P3, !PT ;  /* 0x000000067bb57c10 */ /* 0x000fe20009ffe4ff */
[----:B------:R-:W2:Y:S01]  /*6c20*/  LDG.E.U8 R178, desc[UR32][R178.64] ;  /* 0x00000020b2b27981 */ /* 0x000ea2000c1e1100 */
[----:B------:R-:W-:-:S03]  /*6c30*/  IADD3 R182, P3, PT, R110, UR39, RZ ;  /* 0x000000276eb67c10 */ /* 0x000fc6000ff7e0ff */
[----:B------:R-:W2:Y:S01]  /*6c40*/  LDG.E.U8 R180, desc[UR32][R180.64] ;  /* 0x00000020b4b47981 */ /* 0x000ea2000c1e1100 */
[----:B0-----:R-:W-:-:S03]  /*6c50*/  IADD3 R14, P2, PT, R118, UR39, RZ ;  /* 0x00000027760e7c10 */ /* 0x001fc6000ff5e0ff */
[----:B------:R0:W2:Y:S01]  /*6c60*/  LDG.E.U8 R179, desc[UR32][R12.64] ;  /* 0x000000200cb37981 */ /* 0x0000a2000c1e1100 */
[----:B------:R-:W-:Y:S02]  /*6c70*/  IADD3.X R15, PT, PT, R119, UR6, RZ, P2, !PT ;  /* 0x00000006770f7c10 */ /* 0x000fe400097fe4ff */
[----:B------:R-:W-:Y:S02]  /*6c80*/  IADD3.X R183, PT, PT, R111, UR6, RZ, P3, !PT ;  /* 0x000000066fb77c10 */ /* 0x000fe40009ffe4ff */
[----:B------:R-:W-:Y:S01]  /*6c90*/  IADD3 R184, P3, PT, R102, UR39, RZ ;  /* 0x0000002766b87c10 */ /* 0x000fe2000ff7e0ff */
[----:B------:R1:W2:Y:S01]  /*6ca0*/  LDG.E.U8 R181, desc[UR32][R14.64] ;  /* 0x000000200eb57981 */ /* 0x0002a2000c1e1100 */
[----:B0-----:R-:W-:-:S03]  /*6cb0*/  IADD3 R12, P2, PT, R106, UR39, RZ ;  /* 0x000000276a0c7c10 */ /* 0x001fc6000ff5e0ff */
[----:B------:R-:W2:Y:S01]  /*6cc0*/  LDG.E.U8 R182, desc[UR32][R182.64] ;  /* 0x00000020b6b67981 */ /* 0x000ea2000c1e1100 */
[----:B------:R-:W-:Y:S02]  /*6cd0*/  IADD3.X R13, PT, PT, R107, UR6, RZ, P2, !PT ;  /* 0x000000066b0d7c10 */ /* 0x000fe400097fe4ff */
[----:B------:R-:W-:Y:S02]  /*6ce0*/  IADD3.X R185, PT, PT, R103, UR6, RZ, P3, !PT ;  /* 0x0000000667b97c10 */ /* 0x000fe40009ffe4ff */
[----:B-1----:R-:W-:Y:S01]  /*6cf0*/  IADD3 R14, P2, PT, R98, UR39, RZ ;  /* 0x00000027620e7c10 */ /* 0x002fe2000ff5e0ff */
[----:B------:R0:W2:Y:S03]  /*6d00*/  LDG.E.U8 R183, desc[UR32][R12.64] ;  /* 0x000000200cb77981 */ /* 0x0000a6000c1e1100 */
[----:B------:R-:W-:Y:S02]  /*6d10*/  IADD3.X R15, PT, PT, R99, UR6, RZ, P2, !PT ;  /* 0x00000006630f7c10 */ /* 0x000fe400097fe4ff */
[----:B------:R-:W-:Y:S01]  /*6d20*/  IADD3 R162, P2, PT, R90, UR39, RZ ;  /* 0x000000275aa27c10 */ /* 0x000fe2000ff5e0ff */
[----:B------:R-:W2:Y:S01]  /*6d30*/  LDG.E.U8 R184, desc[UR32][R184.64] ;  /* 0x00000020b8b87981 */ /* 0x000ea2000c1e1100 */
[----:B0-----:R-:W-:-:S04]  /*6d40*/  IADD3 R12, P3, PT, R94, UR39, RZ ;  /* 0x000000275e0c7c10 */ /* 0x001fc8000ff7e0ff */
[----:B------:R-:W-:Y:S01]  /*6d50*/  IADD3.X R13, PT, PT, R95, UR6, RZ, P3, !PT ;  /* 0x000000065f0d7c10 */ /* 0x000fe20009ffe4ff */
[----:B------:R0:W2:Y:S01]  /*6d60*/  LDG.E.U8 R185, desc[UR32][R14.64] ;  /* 0x000000200eb97981 */ /* 0x0000a2000c1e1100 */
[----:B------:R-:W-:Y:S02]  /*6d70*/  IADD3 R164, P4, PT, R82, UR39, RZ ;  /* 0x0000002752a47c10 */ /* 0x000fe4000ff9e0ff */
[----:B------:R-:W-:Y:S01]  /*6d80*/  IADD3.X R163, PT, PT, R91, UR6, RZ, P2, !PT ;  /* 0x000000065ba37c10 */ /* 0x000fe200097fe4ff */
[----:B------:R1:W2:Y:S01]  /*6d90*/  LDG.E.U8 R186, desc[UR32][R12.64] ;  /* 0x000000200cba7981 */ /* 0x0002a2000c1e1100 */
[----:B------:R-:W-:-:S03]  /*6da0*/  IADD3.X R165, PT, PT, R83, UR6, RZ, P4, !PT ;  /* 0x0000000653a57c10 */ /* 0x000fc6000a7fe4ff */
[----:B------:R-:W2:Y:S01]  /*6db0*/  LDG.E.U8 R162, desc[UR32][R162.64] ;  /* 0x00000020a2a27981 */ /* 0x000ea2000c1e1100 */
[----:B0-----:R-:W-:-:S03]  /*6dc0*/  IADD3 R14, P3, PT, R86, UR39, RZ ;  /* 0x00000027560e7c10 */ /* 0x001fc6000ff7e0ff */
[----:B------:R-:W2:Y:S01]  /*6dd0*/  LDG.E.U8 R164, desc[UR32][R164.64] ;  /* 0x00000020a4a47981 */ /* 0x000ea2000c1e1100 */
[----:B-1----:R-:W-:Y:S02]  /*6de0*/  IADD3 R12, P2, PT, R78, UR39, RZ ;  /* 0x000000274e0c7c10 */ /* 0x002fe4000ff5e0ff */
[----:B------:R-:W-:Y:S02]  /*6df0*/  IADD3.X R15, PT, PT, R87, UR6, RZ, P3, !PT ;  /* 0x00000006570f7c10 */ /* 0x000fe40009ffe4ff */
[----:B------:R-:W-:-:S03]  /*6e00*/  IADD3.X R13, PT, PT, R79, UR6, RZ, P2, !PT ;  /* 0x000000064f0d7c10 */ /* 0x000fc600097fe4ff */
[----:B------:R-:W2:Y:S04]  /*6e10*/  LDG.E.U8 R163, desc[UR32][R14.64] ;  /* 0x000000200ea37981 */ /* 0x000ea8000c1e1100 */
[----:B------:R0:W2:Y:S01]  /*6e20*/  LDG.E.U8 R165, desc[UR32][R12.64] ;  /* 0x000000200ca57981 */ /* 0x0000a2000c1e1100 */
[----:B------:R-:W-:Y:S02]  /*6e30*/  F2FP.SATFINITE.E4M3.F32.PACK_AB_MERGE_C R168, R4, R168, RZ ;  /* 0x000000a804a8723e */ /* 0x000fe400048070ff */
[----:B------:R-:W-:Y:S02]  /*6e40*/  F2FP.SATFINITE.E4M3.F32.PACK_AB_MERGE_C R9, R10, R9, RZ ;  /* 0x000000090a09723e */ /* 0x000fe400048070ff */
[----:B------:R-:W-:Y:S02]  /*6e50*/  F2FP.SATFINITE.E4M3.F32.PACK_AB_MERGE_C R16, R18, R16, RZ ;  /* 0x000000101210723e */ /* 0x000fe400048070ff */
[----:B------:R-:W-:-:S02]  /*6e60*/  F2FP.SATFINITE.E4M3.F32.PACK_AB_MERGE_C R20, R20, R21, RZ ;  /* 0x000000151414723e */ /* 0x000fc400048070ff */
[----:B------:R-:W-:Y:S02]  /*6e70*/  F2FP.SATFINITE.E4M3.F32.PACK_AB_MERGE_C R4, R31, R33, RZ ;  /* 0x000000211f04723e */ /* 0x000fe400048070ff */
[----:B------:R-:W-:Y:S02]  /*6e80*/  F2FP.SATFINITE.E4M3.F32.PACK_AB_MERGE_C R187, R5, R187, RZ ;  /* 0x000000bb05bb723e */ /* 0x000fe400048070ff */
[----:B------:R-:W-:Y:S02]  /*6e90*/  F2FP.SATFINITE.E4M3.F32.PACK_AB_MERGE_C R167, R6, R167, RZ ;  /* 0x000000a706a7723e */ /* 0x000fe400048070ff */
[----:B------:R-:W-:Y:S02]  /*6ea0*/  F2FP.SATFINITE.E4M3.F32.PACK_AB_MERGE_C R166, R7, R166, RZ ;  /* 0x000000a607a6723e */ /* 0x000fe400048070ff */
[----:B------:R-:W-:Y:S02]  /*6eb0*/  F2FP.SATFINITE.E4M3.F32.PACK_AB_MERGE_C R113, R11, R113, R16 ;  /* 0x000000710b71723e */ /* 0x000fe40004807010 */
[----:B------:R-:W-:-:S02]  /*6ec0*/  F2FP.SATFINITE.E4M3.F32.PACK_AB_MERGE_C R112, R8, R112, R9 ;  /* 0x000000700870723e */ /* 0x000fc40004807009 */
[----:B------:R-:W-:Y:S02]  /*6ed0*/  F2FP.SATFINITE.E4M3.F32.PACK_AB_MERGE_C R114, R17, R114, R20 ;  /* 0x000000721172723e */ /* 0x000fe40004807014 */
[----:B------:R-:W-:Y:S02]  /*6ee0*/  F2FP.SATFINITE.E4M3.F32.PACK_AB_MERGE_C R115, R19, R115, R4 ;  /* 0x000000731373723e */ /* 0x000fe40004807004 */
[----:B------:R-:W-:Y:S02]  /*6ef0*/  F2FP.SATFINITE.E4M3.F32.PACK_AB_MERGE_C R145, R147, R145, R187 ;  /* 0x000000919391723e */ /* 0x000fe400048070bb */
[----:B------:R-:W-:Y:S02]  /*6f00*/  F2FP.SATFINITE.E4M3.F32.PACK_AB_MERGE_C R144, R146, R144, R168 ;  /* 0x000000909290723e */ /* 0x000fe400048070a8 */
[----:B------:R-:W-:Y:S02]  /*6f10*/  F2FP.SATFINITE.E4M3.F32.PACK_AB_MERGE_C R146, R156, R155, R167 ;  /* 0x0000009b9c92723e */ /* 0x000fe400048070a7 */
[----:B------:R-:W-:Y:S01]  /*6f20*/  F2FP.SATFINITE.E4M3.F32.PACK_AB_MERGE_C R147, R158, R157, R166 ;  /* 0x0000009d9e93723e */ /* 0x000fe200048070a6 */
[----:B---3--:R-:W-:Y:S04]  /*6f30*/  STS.U8 [R74+UR14+0xa000], R32 ;  /* 0x00a000204a007988 */ /* 0x008fe8000800000e */
[----:B----4-:R-:W-:Y:S04]  /*6f40*/  STS.U8 [R74+UR14+0xa400], R29 ;  /* 0x00a4001d4a007988 */ /* 0x010fe8000800000e */
[----:B-----5:R-:W-:Y:S04]  /*6f50*/  STS.U8 [R74+UR14+0xa600], R28 ;  /* 0x00a6001c4a007988 */ /* 0x020fe8000800000e */
[----:B------:R-:W-:Y:S04]  /*6f60*/  STS.U8 [R74+UR14+0xa200], R30 ;  /* 0x00a2001e4a007988 */ /* 0x000fe8000800000e */
[----:B------:R-:W-:Y:S04]  /*6f70*/  STS.U8 [R74+UR14+0xa800], R27 ;  /* 0x00a8001b4a007988 */ /* 0x000fe8000800000e */
[----:B------:R-:W-:Y:S04]  /*6f80*/  STS.U8 [R74+UR14+0xaa00], R26 ;  /* 0x00aa001a4a007988 */ /* 0x000fe8000800000e */
[----:B--2---:R-:W-:Y:S04]  /*6f90*/  STS.U8 [R74+UR14+0xac00], R25 ;  /* 0x00ac00194a007988 */ /* 0x004fe8000800000e */
[----:B------:R-:W-:Y:S04]  /*6fa0*/  STS.U8 [R74+UR14+0xae00], R24 ;  /* 0x00ae00184a007988 */ /* 0x000fe8000800000e */
[----:B------:R-:W-:Y:S04]  /*6fb0*/  STS.U8 [R74+UR14+0xb400], R34 ;  /* 0x00b400224a007988 */ /* 0x000fe8000800000e */
[----:B------:R-:W-:Y:S04]  /*6fc0*/  STS.U8 [R74+UR14+0xb200], R22 ;  /* 0x00b200164a007988 */ /* 0x000fe8000800000e */
[----:B------:R0:W-:Y:S02]  /*6fd0*/  STS.U8 [R74+UR14+0xb000], R23 ;  /* 0x00b000174a007988 */ /* 0x0001e4000800000e */
[----:B0-----:R-:W0:Y:S02]  /*6fe0*/  LDTM.x64 R4, tmem[UR16] ;  /* 0x00000010000479ee */ /* 0x001e240008340000 */
[----:B------:R1:W-:Y:S04]  /*6ff0*/  STS.U8 [R74+UR14+0xb600], R170 ;  /* 0x00b600aa4a007988 */ /* 0x0003e8000800000e */
[----:B------:R1:W-:Y:S04]  /*7000*/  STS.U8 [R74+UR14+0xb800], R171 ;  /* 0x00b800ab4a007988 */ /* 0x0003e8000800000e */
[----:B------:R1:W-:Y:S04]  /*7010*/  STS.U8 [R74+UR14+0xba00], R172 ;  /* 0x00ba00ac4a007988 */ /* 0x0003e8000800000e */
[----:B------:R1:W-:Y:S04]  /*7020*/  STS.U8 [R74+UR14+0xbe00], R174 ;  /* 0x00be00ae4a007988 */ /* 0x0003e8000800000e */
[----:B------:R1:W-:Y:S01]  /*7030*/  STS.U8 [R74+UR14+0xbc00], R173 ;  /* 0x00bc00ad4a007988 */ /* 0x0003e2000800000e */
        /* <DEDUP_REMOVED lines=63> */
[----:B------:R-:W-:Y:S01]  /*7430*/  FMUL R67, R169, R67 ;  /* 0x00000043a9437220 */ /* 0x000fe20000400000 */
        /* <DEDUP_REMOVED lines=16> */
[----:B------:R1:W-:Y:S04]  /*7540*/  STS.128 [R76+UR14+0x4000], R144 ;  /* 0x004000904c007988 */ /* 0x0003e80008000c0e */
[----:B------:R1:W-:Y:S01]  /*7550*/  STS.128 [R75+UR14+0x4000], R112 ;  /* 0x004000704b007988 */ /* 0x0003e20008000c0e */
[----:B------:R-:W-:Y:S01]  /*7560*/  NOP ;  /* 0x0000000000007918 */ /* 0x000fe20000000000 */
[----:B------:R1:W-:Y:S01]  /*7570*/  STTM.x64 tmem[UR16], R4 ;  /* 0x00000004000079ed */ /* 0x0003e20008340010 */
[----:B------:R-:W0:Y:S02]  /*7580*/  FENCE.VIEW.ASYNC.T ;  /* 0x00000000000073c6 */ /* 0x000e240000000200 */
[----:B0-----:R-:W-:Y:S06]  /*7590*/  BAR.SYNC.DEFER_BLOCKING 0x0 ;  /* 0x0000000000007b1d */ /* 0x001fec0000010000 */
[----:B------:R0:W-:Y:S06]  /*75a0*/  MEMBAR.ALL.CTA ;  /* 0x0000000000007992 */ /* 0x0001ec0000008000 */
[----:B0-----:R-:W0:Y:S01]  /*75b0*/  FENCE.VIEW.ASYNC.S ;  /* 0x00000000000073c6 */ /* 0x001e220000000000 */
[----:B------:R-:W-:Y:S01]  /*75c0*/  ULEA UR12, UR38, UR14, 0x3 ;  /* 0x0000000e260c7291 */ /* 0x000fe2000f8e18ff */
[----:B------:R-:W-:Y:S01]  /*75d0*/  FADD R160, R160, R161 ;  /* 0x000000a1a0a07221 */ /* 0x000fe20000000000 */
[----:B------:R-:W-:-:S02]  /*75e0*/  UMOV UR6, UR7 ;  /* 0x0000000700067c82 */ /* 0x000fc40008000000 */
[----:B------:R-:W-:Y:S01]  /*75f0*/  UIADD3 UR12, UPT, UPT, UR12, 0xc000, URZ ;  /* 0x0000c0000c0c7890 */ /* 0x000fe2000fffe0ff */
[----:B0-----:R-:W-:Y:S06]  /*7600*/  BAR.SYNC.DEFER_BLOCKING 0x0 ;  /* 0x0000000000007b1d */ /* 0x001fec0000010000 */
[----:B------:R-:W-:Y:S05]  /*7610*/  BRA.U UP1, `(.L_x_15) ;  /* 0x0000000101387547 */ /* 0x000fea000b800000 */
[----:B------:R-:W-:Y:S01]  /*7620*/  UMOV UR31, 0x80004020 ;  /* 0x80004020001f7882 */ /* 0x000fe20000000000 */
[----:B------:R-:W-:Y:S01]  /*7630*/  UMOV UR34, UR4 ;  /* 0x0000000400227c82 */ /* 0x000fe20008000000 */
[----:B------:R-:W-:Y:S01]  /*7640*/  UMOV UR35, 0x80004020 ;  /* 0x8000402000237882 */ /* 0x000fe20000000000 */
[----:B------:R-:W-:Y:S01]  /*7650*/  UMOV UR36, 0x0 ;  /* 0x0000000000247882 */ /* 0x000fe20000000000 */
[----:B------:R-:W-:Y:S01]  /*7660*/  UMOV UR37, 0x8200010 ;  /* 0x0820001000257882 */ /* 0x000fe20000000000 */
[----:B------:R-:W-:Y:S01]  /*7670*/  UMOV UR10, UR12 ;  /* 0x0000000c000a7c82 */ /* 0x000fe20008000000 */
[----:B------:R-:W-:Y:S01]  /*7680*/  UMOV UR11, URZ ;  /* 0x000000ff000b7c82 */ /* 0x000fe20008000000 */
[----:B------:R-:W-:Y:S01]  /*7690*/  UMOV UR52, 0x0 ;  /* 0x0000000000347882 */ /* 0x000fe20000000000 */
[----:B------:R-:W-:Y:S01]  /*76a0*/  UMOV UR53, 0x8200010 ;  /* 0x0820001000357882 */ /* 0x000fe20000000000 */
[----:B------:R0:W-:Y:S01]  /*76b0*/  UTCQMMA gdesc[UR30], gdesc[UR34], tmem[UR15], tmem[UR36], idesc[UR37], UPT ;  /* 0x00ff24221e0075ea */ /* 0x0001e2000b80030f */
[----:B------:R-:W-:Y:S01]  /*76c0*/  UMOV UR7, UR10 ;  /* 0x0000000a00077c82 */ /* 0x000fe20008000000 */
[----:B------:R0:W-:Y:S01]  /*76d0*/  UTCQMMA gdesc[UR40], gdesc[UR24], tmem[UR15], tmem[UR52], idesc[UR53], UPT ;  /* 0x00ff3418280075ea */ /* 0x0001e2000b80030f */
[----:B------:R0:W-:Y:S01]  /*76e0*/  UTCBAR [UR7], URZ ;  /* 0x000000ff070073e9 */ /* 0x0001e200080000ff */
[----:B------:R-:W-:-:S02]  /*76f0*/  NOP ;  /* 0x0000000000007918 */ /* 0x000fc40000000000 */
.L_x_15:
[----:B------:R-:W-:Y:S01]  /*7700*/  UIADD3 UR38, UPT, UPT, UR38, 0x1, URZ ;  /* 0x0000000126267890 */ /* 0x000fe2000fffe0ff */
[----:B------:R-:W-:Y:S01]  /*7710*/  FFMA R152, R159, R152, R160 ;  /* 0x000000989f987223 */ /* 0x000fe200000000a0 */
[----:B------:R-:W-:Y:S01]  /*7720*/  UIADD3 UR8, UPT, UPT, UR8, 0x40, URZ ;  /* 0x0000004008087890 */ /* 0x000fe2000fffe0ff */
[----:B------:R-:W-:Y:S01]  /*7730*/  IMAD.IADD R153, R154, 0x1, R153 ;  /* 0x000000019a997824 */ /* 0x000fe200078e0299 */
[----:B------:R-:W-:Y:S01]  /*7740*/  UISETP.GT.AND UP2, UPT, UR38, 0x1, UPT ;  /* 0x000000012600788c */ /* 0x000fe2000bf44270 */
[----:B-1----:R-:W-:Y:S01]  /*7750*/  IMAD.U32 R36, RZ, RZ, UR6 ;  /* 0x00000006ff247e24 */ /* 0x002fe2000f8e00ff */
[----:B------:R-:W-:Y:S01]  /*7760*/  UIADD3 UR39, UPT, UPT, UR9, UR39, URZ ;  /* 0x0000002709277290 */ /* 0x000fe2000fffe0ff */
[----:B------:R-:W-:Y:S01]  /*7770*/  IMAD.MOV.U32 R38, RZ, RZ, R77 ;  /* 0x000000ffff267224 */ /* 0x000fe200078e004d */
[----:B0-----:R-:W-:Y:S02]  /*7780*/  USEL UR7, URZ, 0x1, !UP2 ;  /* 0x00000001ff077887 */ /* 0x001fe4000d000000 */
[----:B------:R-:W-:-:S02]  /*7790*/  USEL UR38, UR38, URZ, !UP2 ;  /* 0x000000ff26267287 */ /* 0x000fc4000d000000 */
[----:B------:R-:W-:Y:S02]  /*77a0*/  UISETP.GE.AND UP2, UPT, UR8, UR19, UPT ;  /* 0x000000130800728c */ /* 0x000fe4000bf46270 */
[----:B------:R-:W-:-:S07]  /*77b0*/  ULOP3.LUT UR7, UR6, UR7, URZ, 0x3c, !UPT ;  /* 0x0000000706077292 */ /* 0x000fce000f8e3cff */
[----:B------:R-:W-:Y:S05]  /*77c0*/  BRA.U !UP2, `(.L_x_16) ;  /* 0xffffffd90a907547 */ /* 0x000fea000b83ffff */
.L_x_11:
[----:B------:R-:W0:Y:S02]  /*77d0*/  LDCU UR4, c[0x0][0x3f0] ;  /* 0x00007e00ff0477ac */ /* 0x000e240008000800 */
[----:B0-----:R-:W-:-:S09]  /*77e0*/  UISETP.GE.AND UP0, UPT, UR4, 0x1, UPT ;  /* 0x000000010400788c */ /* 0x001fd2000bf06270 */
[----:B------:R-:W-:Y:S05]  /*77f0*/  BRA.U !UP0, `(.L_x_17) ;  /* 0x0000000108107547 */ /* 0x000fea000b800000 */
[----:B------:R-:W-:-:S06]  /*7800*/  USHF.L.U32 UR6, UR6, 0x1f, URZ ;  /* 0x0000001f06067899 */ /* 0x000fcc00080006ff */
[----:B-1----:R-:W-:-:S04]  /*7810*/  IMAD.U32 R4, RZ, RZ, UR6 ;  /* 0x00000006ff047e24 */ /* 0x002fc8000f8e00ff */
[----:B------:R-:W0:Y:S02]  /*7820*/  SYNCS.PHASECHK.TRANS64.TRYWAIT P2, [UR12], R4 ;  /* 0x00000004ff0075a7 */ /* 0x000e24000804110c */
[----:B0-----:R-:W-:Y:S05]  /*7830*/  @!P2 BRA `(.L_x_18) ;  /* 0x0000003000e8a947 */ /* 0x001fea0003800000 */
.L_x_17:
[----:B------:R-:W-:Y:S01]  /*7840*/  BAR.SYNC.DEFER_BLOCKING 0x0 ;  /* 0x0000000000007b1d */ /* 0x000fe20000010000 */
[----:B------:R-:W-:Y:S02]  /*7850*/  FSETP.GEU.AND P2, PT, R152, 1.175494350822287508e-38, PT ;  /* 0x008000009800780b */ /* 0x000fe40003f4e000 */
[----:B------:R-:W-:-:S03]  /*7860*/  LOP3.LUT R71, R0, 0x80, RZ, 0xc0, !PT ;  /* 0x0000008000477812 */ /* 0x000fc600078ec0ff */
[----:B------:R-:W0:Y:S01]  /*7870*/  LDCU.64 UR4, c[0x0][0x3e0] ;  /* 0x00007c00ff0477ac */ /* 0x000e220008000a00 */
[----:B------:R-:W-:Y:S02]  /*7880*/  LEA R76, R71, UR14, 0x5 ;  /* 0x0000000e474c7c11 */ /* 0x000fe4000f8e28ff */
[----:B------:R-:W-:-:S03]  /*7890*/  FSEL R71, RZ, -23, P2 ;  /* 0xc1b80000ff477808 */ /* 0x000fc60001000000 */
[----:B------:R-:W-:Y:S01]  /*78a0*/  IMAD R69, R69, 0x10, R76 ;  /* 0x0000001045457824 */ /* 0x000fe200078e024c */
[----:B------:R-:W2:Y:S02]  /*78b0*/  @!P1 SYNCS.CCTL.IV [UR14+0xc000] ;  /* 0x00c00000ff0099b1 */ /* 0x000ea4000800000e */
[----:B--2---:R-:W-:Y:S01]  /*78c0*/  BAR.SYNC.DEFER_BLOCKING 0x0 ;  /* 0x0000000000007b1d */ /* 0x004fe20000010000 */
[----:B0-----:R-:W-:-:S05]  /*78d0*/  UIMAD UR4, UR13, UR4, URZ ;  /* 0x000000040d0472a4 */ /* 0x001fca000f8e02ff */
[----:B------:R-:W0:Y:S02]  /*78e0*/  @!P1 SYNCS.CCTL.IV [UR14+0xc008] ;  /* 0x00c00800ff0099b1 */ /* 0x000e24000800000e */
[----:B0-----:R0:W-:Y:S01]  /*78f0*/  STSM.16.M88 [R2], R152 ;  /* 0x0000009802007844 */ /* 0x0011e20000000000 */
[----:B------:R-:W-:Y:S01]  /*7900*/  BAR.SYNC.DEFER_BLOCKING 0x0 ;  /* 0x0000000000007b1d */ /* 0x000fe20000010000 */
[----:B0-----:R-:W-:-:S05]  /*7910*/  @!P2 FMUL R152, R152, 8388608 ;  /* 0x4b0000009898a820 */ /* 0x001fca0000400000 */
[----:B-1----:R-:W0:Y:S01]  /*7920*/  LDTM.x64 R4, tmem[UR16] ;  /* 0x00000010000479ee */ /* 0x002e220008340000 */
[----:B------:R-:W-:-:S05]  /*7930*/  VIADD R73, R152, 0xc0cafb0d ;  /* 0xc0cafb0d98497836 */ /* 0x000fca0000000000 */
[----:B------:R-:W-:-:S04]  /*7940*/  LOP3.LUT R73, R73, 0xff800000, RZ, 0xc0, !PT ;  /* 0xff80000049497812 */ /* 0x000fc800078ec0ff */
[----:B------:R-:W-:Y:S01]  /*7950*/  I2FP.F32.S32 R74, R73 ;  /* 0x00000049004a7245 */ /* 0x000fe20000201400 */
[----:B------:R-:W-:Y:S01]  /*7960*/  IMAD.IADD R73, R152, 0x1, -R73 ;  /* 0x0000000198497824 */ /* 0x000fe200078e0a49 */
[----:B------:R-:W1:Y:S03]  /*7970*/  LDSM.16.M88 R72, [R70+UR14] ;  /* 0x0000000e4648783b */ /* 0x000e660008000000 */
[----:B------:R-:W-:Y:S01]  /*7980*/  FADD R73, R73, -1 ;  /* 0xbf80000049497421 */ /* 0x000fe20000000000 */
[----:B------:R-:W-:Y:S01]  /*7990*/  NOP ;  /* 0x0000000000007918 */ /* 0x000fe20000000000 */
[----:B------:R-:W-:Y:S01]  /*79a0*/  FFMA.FTZ R71, R74, 1.1920928955078125e-07, R71 ;  /* 0x340000004a477823 */ /* 0x000fe20000010047 */
[----:B0-----:R-:W-:Y:S01]  /*79b0*/  BAR.SYNC.DEFER_BLOCKING 0x0 ;  /* 0x0000000000007b1d */ /* 0x001fe20000010000 */
[C---:B-1----:R-:W-:Y:S02]  /*79c0*/  FSETP.GT.AND P1, PT, |R72|.reuse, 8.50705917302346158658e+37, PT ;  /* 0x7e8000004800780b */ /* 0x042fe40003f24200 */
[----:B------:R-:W-:-:S11]  /*79d0*/  FSETP.GEU.AND P2, PT, |R72|, 1.175494350822287508e-38, PT ;  /* 0x008000004800780b */ /* 0x000fd60003f4e200 */
[----:B------:R-:W-:Y:S01]  /*79e0*/  @P1 FMUL R72, R72, 0.25 ;  /* 0x3e80000048481820 */ /* 0x000fe20000400000 */
[----:B------:R-:W-:Y:S01]  /*79f0*/  @P1 FMUL R4, R4, 0.25 ;  /* 0x3e80000004041820 */ /* 0x000fe20000400000 */
[----:B------:R-:W-:Y:S01]  /*7a00*/  @P1 FMUL R5, R5, 0.25 ;  /* 0x3e80000005051820 */ /* 0x000fe20000400000 */
[----:B------:R-:W-:Y:S01]  /*7a10*/  @P1 FMUL R6, R6, 0.25 ;  /* 0x3e80000006061820 */ /* 0x000fe20000400000 */
[----:B------:R-:W-:Y:S01]  /*7a20*/  @!P2 FMUL R72, R72, 16777216 ;  /* 0x4b8000004848a820 */ /* 0x000fe20000400000 */
[----:B------:R-:W-:Y:S01]  /*7a30*/  @P1 FMUL R7, R7, 0.25 ;  /* 0x3e80000007071820 */ /* 0x000fe20000400000 */
[----:B------:R-:W-:Y:S01]  /*7a40*/  @P1 FMUL R8, R8, 0.25 ;  /* 0x3e80000008081820 */ /* 0x000fe20000400000 */
[----:B------:R-:W-:Y:S01]  /*7a50*/  @P1 FMUL R9, R9, 0.25 ;  /* 0x3e80000009091820 */ /* 0x000fe20000400000 */
[----:B------:R-:W-:Y:S01]  /*7a60*/  @P1 FMUL R12, R12, 0.25 ;  /* 0x3e8000000c0c1820 */ /* 0x000fe20000400000 */
[----:B------:R-:W-:Y:S01]  /*7a70*/  @P1 FMUL R13, R13, 0.25 ;  /* 0x3e8000000d0d1820 */ /* 0x000fe20000400000 */
[----:B------:R-:W0:Y:S01]  /*7a80*/  MUFU.RCP R72, R72 ;  /* 0x0000004800487308 */ /* 0x000e220000001000 */
[----:B------:R-:W-:Y:S01]  /*7a90*/  @P1 FMUL R14, R14, 0.25 ;  /* 0x3e8000000e0e1820 */ /* 0x000fe20000400000 */
        /* <DEDUP_REMOVED lines=15> */
[----:B------:R-:W-:Y:S01]  /*7b90*/  @!P2 FMUL R4, R4, 16777216 ;  /* 0x4b8000000404a820 */ /* 0x000fe20000400000 */
[----:B------:R-:W-:Y:S01]  /*7ba0*/  @!P2 FMUL R5, R5, 16777216 ;  /* 0x4b8000000505a820 */ /* 0x000fe20000400000 */
[----:B------:R-:W-:Y:S01]  /*7bb0*/  @!P2 FMUL R6, R6, 16777216 ;  /* 0x4b8000000606a820 */ /* 0x000fe20000400000 */
[----:B------:R-:W-:Y:S01]  /*7bc0*/  @!P2 FMUL R7, R7, 16777216 ;  /* 0x4b8000000707a820 */ /* 0x000fe20000400000 */
[----:B------:R-:W-:Y:S01]  /*7bd0*/  @!P2 FMUL R8, R8, 16777216 ;  /* 0x4b8000000808a820 */ /* 0x000fe20000400000 */
[----:B------:R-:W-:Y:S01]  /*7be0*/  @!P2 FMUL R9, R9, 16777216 ;  /* 0x4b8000000909a820 */ /* 0x000fe20000400000 */
        /* <DEDUP_REMOVED lines=58> */
[C---:B0-----:R-:W-:Y:S01]  /*7f90*/  FMUL R4, R72.reuse, R4 ;  /* 0x0000000448047220 */ /* 0x041fe20000400000 */
[C---:B------:R-:W-:Y:S01]  /*7fa0*/  FMUL R5, R72.reuse, R5 ;  /* 0x0000000548057220 */ /* 0x040fe20000400000 */
[C---:B------:R-:W-:Y:S01]  /*7fb0*/  FMUL R6, R72.reuse, R6 ;  /* 0x0000000648067220 */ /* 0x040fe20000400000 */
[C---:B------:R-:W-:Y:S01]  /*7fc0*/  FMUL R7, R72.reuse, R7 ;  /* 0x0000000748077220 */ /* 0x040fe20000400000 */
[C---:B------:R-:W-:Y:S01]  /*7fd0*/  FMUL R8, R72.reuse, R8 ;  /* 0x0000000848087220 */ /* 0x040fe20000400000 */
[----:B------:R-:W-:Y:S01]  /*7fe0*/  FMUL R9, R72, R9 ;  /* 0x0000000948097220 */ /* 0x000fe20000400000 */
[----:B------:R-:W-:Y:S01]  /*7ff0*/  @!P2 FMUL R28, R28, 16777216 ;  /* 0x4b8000001c1ca820 */ /* 0x000fe20000400000 */
[----:B------:R-:W-:Y:S01]  /*8000*/  @!P2 FMUL R29, R29, 16777216 ;  /* 0x4b8000001d1da820 */ /* 0x000fe20000400000 */
[----:B------:R-:W-:Y:S01]  /*8010*/  @!P2 FMUL R30, R30, 16777216 ;  /* 0x4b8000001e1ea820 */ /* 0x000fe20000400000 */
[----:B------:R-:W-:Y:S01]  /*8020*/  @!P2 FMUL R31, R31, 16777216 ;  /* 0x4b8000001f1fa820 */ /* 0x000fe20000400000 */
[----:B------:R-:W-:Y:S01]  /*8030*/  @!P2 FMUL R32, R32, 16777216 ;  /* 0x4b8000002020a820 */ /* 0x000fe20000400000 */
[----:B------:R-:W-:Y:S01]  /*8040*/  @!P2 FMUL R33, R33, 16777216 ;  /* 0x4b8000002121a820 */ /* 0x000fe20000400000 */
        /* <DEDUP_REMOVED lines=58> */
[----:B------:R-:W-:Y:S01]  /*83f0*/  F2FP.SATFINITE.E4M3.F32.PACK_AB_MERGE_C R4, R5, R4, RZ ;  /* 0x000000040504723e */ /* 0x000fe200048070ff */
[C---:B------:R-:W-:Y:S01]  /*8400*/  FMUL R40, R72.reuse, R40 ;  /* 0x0000002848287220 */ /* 0x040fe20000400000 */
[----:B------:R-:W-:Y:S01]  /*8410*/  F2FP.SATFINITE.E4M3.F32.PACK_AB_MERGE_C R6, R7, R6, RZ ;  /* 0x000000060706723e */ /* 0x000fe200048070ff */
[C---:B------:R-:W-:Y:S01]  /*8420*/  FMUL R41, R72.reuse, R41 ;  /* 0x0000002948297220 */ /* 0x040fe20000400000 */
[----:B------:R-:W-:Y:S01]  /*8430*/  F2FP.SATFINITE.E4M3.F32.PACK_AB_MERGE_C R8, R9, R8, RZ ;  /* 0x000000080908723e */ /* 0x000fe200048070ff */
        /* <DEDUP_REMOVED lines=38> */
[----:B------:R-:W-:-:S02]  /*86a0*/  F2FP.SATFINITE.E4M3.F32.PACK_AB_MERGE_C R26, R27, R26, RZ ;  /* 0x0000001a1b1a723e */ /* 0x000fc400048070ff */
[----:B------:R-:W-:Y:S02]  /*86b0*/  F2FP.SATFINITE.E4M3.F32.PACK_AB_MERGE_C R36, R37, R36, RZ ;  /* 0x000000242524723e */ /* 0x000fe400048070ff */
[----:B------:R-:W-:Y:S02]  /*86c0*/  F2FP.SATFINITE.E4M3.F32.PACK_AB_MERGE_C R38, R39, R38, RZ ;  /* 0x000000262726723e */ /* 0x000fe400048070ff */
[----:B------:R-:W-:Y:S02]  /*86d0*/  LOP3.LUT R21, R4, 0xffff, RZ, 0xc0, !PT ;  /* 0x0000ffff04157812 */ /* 0x000fe400078ec0ff */
[----:B------:R-:W-:Y:S02]  /*86e0*/  LOP3.LUT R72, R6, 0xffff, RZ, 0xc0, !PT ;  /* 0x0000ffff06487812 */ /* 0x000fe400078ec0ff */
[----:B------:R-:W-:Y:S02]  /*86f0*/  LOP3.LUT R23, R8, 0xffff, RZ, 0xc0, !PT ;  /* 0x0000ffff08177812 */ /* 0x000fe400078ec0ff */
[----:B------:R-:W-:-:S02]  /*8700*/  F2FP.SATFINITE.E4M3.F32.PACK_AB_MERGE_C R28, R29, R28, RZ ;  /* 0x0000001c1d1c723e */ /* 0x000fc400048070ff */
[----:B------:R-:W-:Y:S02]  /*8710*/  F2FP.SATFINITE.E4M3.F32.PACK_AB_MERGE_C R30, R31, R30, RZ ;  /* 0x0000001e1f1e723e */ /* 0x000fe400048070ff */
[----:B------:R-:W-:Y:S02]  /*8720*/  F2FP.SATFINITE.E4M3.F32.PACK_AB_MERGE_C R32, R33, R32, RZ ;  /* 0x000000202120723e */ /* 0x000fe400048070ff */
[----:B------:R-:W-:Y:S02]  /*8730*/  LOP3.LUT R25, R12, 0xffff, RZ, 0xc0, !PT ;  /* 0x0000ffff0c197812 */ /* 0x000fe400078ec0ff */
[----:B------:R-:W-:Y:S02]  /*8740*/  LOP3.LUT R14, R14, 0xffff, RZ, 0xc0, !PT ;  /* 0x0000ffff0e0e7812 */ /* 0x000fe400078ec0ff */
[----:B------:R-:W-:Y:S02]  /*8750*/  LOP3.LUT R27, R16, 0xffff, RZ, 0xc0, !PT ;  /* 0x0000ffff101b7812 */ /* 0x000fe400078ec0ff */
[----:B------:R-:W-:-:S02]  /*8760*/  LOP3.LUT R20, R20, 0xffff, RZ, 0xc0, !PT ;  /* 0x0000ffff14147812 */ /* 0x000fc400078ec0ff */
[----:B------:R-:W-:Y:S02]  /*8770*/  LOP3.LUT R39, R24, 0xffff, RZ, 0xc0, !PT ;  /* 0x0000ffff18277812 */ /* 0x000fe400078ec0ff */
[----:B------:R-:W-:Y:S02]  /*8780*/  LOP3.LUT R37, R22, 0xffff, RZ, 0xc0, !PT ;  /* 0x0000ffff16257812 */ /* 0x000fe400078ec0ff */
        /* <DEDUP_REMOVED lines=8> */
[----:B------:R-:W-:Y:S02]  /*8810*/  PRMT R5, R23, 0x3340, R0 ;  /* 0x0000334017057816 */ /* 0x000fe40000000000 */
[----:B------:R-:W-:-:S02]  /*8820*/  PRMT R4, R21, 0x3340, R72 ;  /* 0x0000334015047816 */ /* 0x000fc40000000048 */
[----:B------:R-:W-:Y:S02]  /*8830*/  F2FP.SATFINITE.E4M3.F32.PACK_AB_MERGE_C R50, R51, R50, RZ ;  /* 0x000000323332723e */ /* 0x000fe400048070ff */
[--C-:B------:R-:W-:Y:S02]  /*8840*/  PRMT R7, R27, 0x3340, R0.reuse ;  /* 0x000033401b077816 */ /* 0x100fe40000000000 */
[----:B------:R-:W-:Y:S02]  /*8850*/  PRMT R9, R39, 0x3340, R0 ;  /* 0x0000334027097816 */ /* 0x000fe40000000000 */
[----:B------:R-:W-:Y:S02]  /*8860*/  PRMT R6, R25, 0x3340, R14 ;  /* 0x0000334019067816 */ /* 0x000fe4000000000e */
[----:B------:R-:W-:Y:S02]  /*8870*/  PRMT R8, R20, 0x3340, R37 ;  /* 0x0000334014087816 */ /* 0x000fe40000000025 */
[----:B------:R-:W-:-:S02]  /*8880*/  LOP3.LUT R28, R28, 0xffff, RZ, 0xc0, !PT ;  /* 0x0000ffff1c1c7812 */ /* 0x000fc400078ec0ff */
[----:B------:R-:W-:Y:S02]  /*8890*/  LOP3.LUT R41, R30, 0xffff, RZ, 0xc0, !PT ;  /* 0x0000ffff1e297812 */ /* 0x000fe400078ec0ff */
[----:B------:R-:W-:Y:S02]  /*88a0*/  LOP3.LUT R43, R32, 0xffff, RZ, 0xc0, !PT ;  /* 0x0000ffff202b7812 */ /* 0x000fe400078ec0ff */
[----:B------:R-:W-:Y:S02]  /*88b0*/  LOP3.LUT R36, R36, 0xffff, RZ, 0xc0, !PT ;  /* 0x0000ffff24247812 */ /* 0x000fe400078ec0ff */
[----:B------:R-:W-:Y:S02]  /*88c0*/  LOP3.LUT R45, R38, 0xffff, RZ, 0xc0, !PT ;  /* 0x0000ffff262d7812 */ /* 0x000fe400078ec0ff */
[----:B------:R-:W-:Y:S02]  /*88d0*/  LOP3.LUT R47, R40, 0xffff, RZ, 0xc0, !PT ;  /* 0x0000ffff282f7812 */ /* 0x000fe400078ec0ff */
[----:B------:R-:W-:-:S02]  /*88e0*/  LOP3.LUT R44, R44, 0xffff, RZ, 0xc0, !PT ;  /* 0x0000ffff2c2c7812 */ /* 0x000fc400078ec0ff */
[----:B------:R-:W-:Y:S02]  /*88f0*/  LOP3.LUT R49, R46, 0xffff, RZ, 0xc0, !PT ;  /* 0x0000ffff2e317812 */ /* 0x000fe400078ec0ff */
[----:B------:R-:W-:Y:S02]  /*8900*/  LOP3.LUT R51, R48, 0xffff, RZ, 0xc0, !PT ;  /* 0x0000ffff30337812 */ /* 0x000fe400078ec0ff */
[----:B------:R-:W-:Y:S02]  /*8910*/  F2FP.SATFINITE.E4M3.F32.PACK_AB_MERGE_C R10, R11, R10, RZ ;  /* 0x0000000a0b0a723e */ /* 0x000fe400048070ff */
[----:B------:R-:W-:Y:S02]  /*8920*/  PRMT R11, R4, 0x5410, R5 ;  /* 0x00005410040b7816 */ /* 0x000fe40000000005 */
[----:B------:R-:W-:Y:S02]  /*8930*/  LOP3.LUT R52, R52, 0xffff, RZ, 0xc0, !PT ;  /* 0x0000ffff34347812 */ /* 0x000fe400078ec0ff */
[----:B------:R-:W-:-:S02]  /*8940*/  LOP3.LUT R53, R54, 0xffff, RZ, 0xc0, !PT ;  /* 0x0000ffff36357812 */ /* 0x000fc400078ec0ff */
[----:B------:R-:W-:Y:S02]  /*8950*/  LOP3.LUT R55, R56, 0xffff, RZ, 0xc0, !PT ;  /* 0x0000ffff38377812 */ /* 0x000fe400078ec0ff */
[----:B------:R-:W-:Y:S02]  /*8960*/  F2FP.SATFINITE.E4M3.F32.PACK_AB_MERGE_C R60, R61, R60, RZ ;  /* 0x0000003c3d3c723e */ /* 0x000fe400048070ff */
[----:B------:R-:W-:Y:S02]  /*8970*/  F2FP.SATFINITE.E4M3.F32.PACK_AB_MERGE_C R62, R63, R62, RZ ;  /* 0x0000003e3f3e723e */ /* 0x000fe400048070ff */
[----:B------:R-:W-:Y:S02]  /*8980*/  F2FP.SATFINITE.E4M3.F32.PACK_AB_MERGE_C R64, R65, R64, RZ ;  /* 0x000000404140723e */ /* 0x000fe400048070ff */
[----:B------:R-:W-:Y:S02]  /*8990*/  PRMT R13, R6, 0x5410, R7 ;  /* 0x00005410060d7816 */ /* 0x000fe40000000007 */
[----:B------:R-:W-:-:S02]  /*89a0*/  PRMT R15, R8, 0x5410, R9 ;  /* 0x00005410080f7816 */ /* 0x000fc40000000009 */
[--C-:B------:R-:W-:Y:S02]  /*89b0*/  PRMT R5, R43, 0x3340, R0.reuse ;  /* 0x000033402b057816 */ /* 0x100fe40000000000 */
[----:B------:R-:W-:Y:S02]  /*89c0*/  PRMT R4, R28, 0x3340, R41 ;  /* 0x000033401c047816 */ /* 0x000fe40000000029 */
[--C-:B------:R-:W-:Y:S02]  /*89d0*/  PRMT R7, R47, 0x3340, R0.reuse ;  /* 0x000033402f077816 */ /* 0x100fe40000000000 */
[----:B------:R-:W-:Y:S02]  /*89e0*/  PRMT R9, R51, 0x3340, R0 ;  /* 0x0000334033097816 */ /* 0x000fe40000000000 */
[----:B------:R-:W-:Y:S02]  /*89f0*/  PRMT R6, R36, 0x3340, R45 ;  /* 0x0000334024067816 */ /* 0x000fe4000000002d */
[----:B------:R-:W-:-:S02]  /*8a00*/  PRMT R8, R44, 0x3340, R49 ;  /* 0x000033402c087816 */ /* 0x000fc40000000031 */
[----:B------:R-:W-:Y:S02]  /*8a10*/  F2FP.SATFINITE.E4M3.F32.PACK_AB_MERGE_C R18, R19, R18, RZ ;  /* 0x000000121312723e */ /* 0x000fe400048070ff */
[----:B------:R-:W-:Y:S02]  /*8a20*/  F2FP.SATFINITE.E4M3.F32.PACK_AB_MERGE_C R58, R59, R58, RZ ;  /* 0x0000003a3b3a723e */ /* 0x000fe400048070ff */
[----:B------:R-:W-:Y:S02]  /*8a30*/  PRMT R19, R55, 0x3340, R0 ;  /* 0x0000334037137816 */ /* 0x000fe40000000000 */
[----:B------:R-:W-:Y:S02]  /*8a40*/  PRMT R12, R52, 0x3340, R53 ;  /* 0x00003340340c7816 */ /* 0x000fe40000000035 */
[----:B------:R-:W-:Y:S02]  /*8a50*/  PRMT R17, R4, 0x5410, R5 ;  /* 0x0000541004117816 */ /* 0x000fe40000000005 */
[----:B------:R-:W-:-:S02]  /*8a60*/  LOP3.LUT R60, R60, 0xffff, RZ, 0xc0, !PT ;  /* 0x0000ffff3c3c7812 */ /* 0x000fc400078ec0ff */
[----:B------:R-:W-:Y:S02]  /*8a70*/  LOP3.LUT R57, R62, 0xffff, RZ, 0xc0, !PT ;  /* 0x0000ffff3e397812 */ /* 0x000fe400078ec0ff */
[----:B------:R-:W-:Y:S02]  /*8a80*/  LOP3.LUT R59, R64, 0xffff, RZ, 0xc0, !PT ;  /* 0x0000ffff403b7812 */ /* 0x000fe400078ec0ff */
[----:B------:R-:W-:Y:S02]  /*8a90*/  PRMT R29, R6, 0x5410, R7 ;  /* 0x00005410061d7816 */ /* 0x000fe40000000007 */
[----:B------:R-:W-:Y:S02]  /*8aa0*/  PRMT R33, R8, 0x5410, R9 ;  /* 0x0000541008217816 */ /* 0x000fe40000000009 */
[----:B------:R-:W-:Y:S02]  /*8ab0*/  SHF.R.U32.HI R4, RZ, 0x8, R21 ;  /* 0x00000008ff047819 */ /* 0x000fe40000011615 */
[----:B------:R-:W-:-:S02]  /*8ac0*/  SHF.R.U32.HI R5, RZ, 0x8, R72 ;  /* 0x00000008ff057819 */ /* 0x000fc40000011648 */
[----:B------:R-:W-:Y:S02]  /*8ad0*/  SHF.R.U32.HI R7, RZ, 0x8, R25 ;  /* 0x00000008ff077819 */ /* 0x000fe40000011619 */
[----:B------:R-:W-:Y:S02]  /*8ae0*/  SHF.R.U32.HI R8, RZ, 0x8, R14 ;  /* 0x00000008ff087819 */ /* 0x000fe4000001160e */
[----:B------:R-:W-:Y:S02]  /*8af0*/  PRMT R31, R12, 0x5410, R19 ;  /* 0x000054100c1f7816 */ /* 0x000fe40000000013 */
[----:B------:R-:W-:Y:S02]  /*8b00*/  PRMT R12, R59, 0x3340, R0 ;  /* 0x000033403b0c7816 */ /* 0x000fe40000000000 */
[----:B------:R-:W-:Y:S02]  /*8b10*/  PRMT R9, R60, 0x3340, R57 ;  /* 0x000033403c097816 */ /* 0x000fe40000000039 */
[----:B------:R-:W-:-:S02]  /*8b20*/  LOP3.LUT R4, R4, 0xffff, RZ, 0xc0, !PT ;  /* 0x0000ffff04047812 */ /* 0x000fc400078ec0ff */
[----:B------:R-:W-:Y:S02]  /*8b30*/  LOP3.LUT R5, R5, 0xffff, RZ, 0xc0, !PT ;  /* 0x0000ffff05057812 */ /* 0x000fe400078ec0ff */
[----:B------:R-:W-:Y:S02]  /*8b40*/  LOP3.LUT R7, R7, 0xffff, RZ, 0xc0, !PT ;  /* 0x0000ffff07077812 */ /* 0x000fe400078ec0ff */
[----:B------:R-:W-:Y:S02]  /*8b50*/  LOP3.LUT R8, R8, 0xffff, RZ, 0xc0, !PT ;  /* 0x0000ffff08087812 */ /* 0x000fe400078ec0ff */
[----:B------:R-:W-:Y:S02]  /*8b60*/  F2FP.SATFINITE.E4M3.F32.PACK_AB_MERGE_C R34, R35, R34, RZ ;  /* 0x000000222322723e */ /* 0x000fe400048070ff */
[----:B------:R-:W-:Y:S02]  /*8b70*/  SHF.R.U32.HI R6, RZ, 0x8, R23 ;  /* 0x00000008ff067819 */ /* 0x000fe40000011617 */
[----:B------:R-:W-:-:S02]  /*8b80*/  PRMT R35, R9, 0x5410, R12 ;  /* 0x0000541009237816 */ /* 0x000fc4000000000c */
[----:B------:R-:W-:Y:S02]  /*8b90*/  PRMT R12, R4, 0x3340, R5 ;  /* 0x00003340040c7816 */ /* 0x000fe40000000005 */
[----:B------:R-:W-:Y:S02]  /*8ba0*/  PRMT R14, R7, 0x3340, R8 ;  /* 0x00003340070e7816 */ /* 0x000fe40000000008 */
[----:B------:R-:W-:Y:S02]  /*8bb0*/  SHF.R.U32.HI R4, RZ, 0x8, R27 ;  /* 0x00000008ff047819 */ /* 0x000fe4000001161b */
[----:B------:R-:W-:Y:S02]  /*8bc0*/  SHF.R.U32.HI R8, RZ, 0x8, R28 ;  /* 0x00000008ff087819 */ /* 0x000fe4000001161c */
[----:B------:R-:W-:Y:S02]  /*8bd0*/  SHF.R.U32.HI R9, RZ, 0x8, R41 ;  /* 0x00000008ff097819 */ /* 0x000fe40000011629 */
[----:B------:R-:W-:Y:S01]  /*8be0*/  LOP3.LUT R6, R6, 0xffff, RZ, 0xc0, !PT ;  /* 0x0000ffff06067812 */ /* 0x000fe200078ec0ff */
[----:B------:R-:W0:Y:S01]  /*8bf0*/  LDC.64 R40, c[0x0][0x398] ;  /* 0x0000e600ff287b82 */ /* 0x000e220000000a00 */
[----:B------:R-:W-:-:S02]  /*8c00*/  LOP3.LUT R4, R4, 0xffff, RZ, 0xc0, !PT ;  /* 0x0000ffff04047812 */ /* 0x000fc400078ec0ff */
[----:B------:R-:W-:Y:S02]  /*8c10*/  LOP3.LUT R8, R8, 0xffff, RZ, 0xc0, !PT ;  /* 0x0000ffff08087812 */ /* 0x000fe400078ec0ff */
[----:B------:R-:W-:Y:S02]  /*8c20*/  LOP3.LUT R9, R9, 0xffff, RZ, 0xc0, !PT ;  /* 0x0000ffff09097812 */ /* 0x000fe400078ec0ff */
[----:B------:R-:W-:Y:S02]  /*8c30*/  PRMT R19, R6, 0x3340, R1 ;  /* 0x0000334006137816 */ /* 0x000fe40000000001 */
[----:B------:R-:W-:Y:S02]  /*8c40*/  SHF.R.U32.HI R5, RZ, 0x8, R20 ;  /* 0x00000008ff057819 */ /* 0x000fe40000011614 */
[----:B------:R-:W-:Y:S02]  /*8c50*/  SHF.R.U32.HI R6, RZ, 0x8, R37 ;  /* 0x00000008ff067819 */ /* 0x000fe40000011625 */
[----:B------:R-:W-:-:S02]  /*8c60*/  SHF.R.U32.HI R7, RZ, 0x8, R39 ;  /* 0x00000008ff077819 */ /* 0x000fc40000011627 */
[----:B------:R-:W-:Y:S02]  /*8c70*/  PRMT R21, R4, 0x3340, R1 ;  /* 0x0000334004157816 */ /* 0x000fe40000000001 */
[----:B------:R-:W-:Y:S01]  /*8c80*/  PRMT R20, R8, 0x3340, R9 ;  /* 0x0000334008147816 */ /* 0x000fe20000000009 */
[----:B------:R-:W-:Y:S01]  /*8c90*/  IMAD.MOV.U32 R8, RZ, RZ, 0x3dc6b27f ;  /* 0x3dc6b27fff087424 */ /* 0x000fe200078e00ff */
[----:B------:R-:W-:Y:S02]  /*8ca0*/  SHF.R.U32.HI R4, RZ, 0x8, R43 ;  /* 0x00000008ff047819 */ /* 0x000fe4000001162b */
[----:B------:R-:W-:Y:S02]  /*8cb0*/  LOP3.LUT R5, R5, 0xffff, RZ, 0xc0, !PT ;  /* 0x0000ffff05057812 */ /* 0x000fe400078ec0ff */
[----:B------:R-:W-:Y:S02]  /*8cc0*/  LOP3.LUT R6, R6, 0xffff, RZ, 0xc0, !PT ;  /* 0x0000ffff06067812 */ /* 0x000fe400078ec0ff */
[----:B------:R-:W-:-:S02]  /*8cd0*/  LOP3.LUT R7, R7, 0xffff, RZ, 0xc0, !PT ;  /* 0x0000ffff07077812 */ /* 0x000fc400078ec0ff */
[----:B------:R-:W-:Y:S01]  /*8ce0*/  LOP3.LUT R9, R4, 0xffff, RZ, 0xc0, !PT ;  /* 0x0000ffff04097812 */ /* 0x000fe200078ec0ff */
[----:B------:R-:W-:Y:S01]  /*8cf0*/  FFMA.FTZ R4, R73, R8, -0.16845393180847167969 ;  /* 0xbe2c7f3049047423 */ /* 0x000fe20000010008 */
[----:B------:R-:W-:Y:S02]  /*8d00*/  PRMT R16, R5, 0x3340, R6 ;  /* 0x0000334005107816 */ /* 0x000fe40000000006 */
[----:B------:R-:W-:Y:S01]  /*8d10*/  PRMT R23, R7, 0x3340, R0 ;  /* 0x0000334007177816 */ /* 0x000fe20000000000 */
[C---:B------:R-:W-:Y:S01]  /*8d20*/  FFMA.FTZ R4, R73.reuse, R4, 0.1716887056827545166 ;  /* 0x3e2fcf2a49047423 */ /* 0x040fe20000010004 */
[----:B------:R-:W-:Y:S02]  /*8d30*/  SHF.R.U32.HI R5, RZ, 0x8, R36 ;  /* 0x00000008ff057819 */ /* 0x000fe40000011624 */
[----:B------:R-:W-:Y:S01]  /*8d40*/  SHF.R.U32.HI R6, RZ, 0x8, R45 ;  /* 0x00000008ff067819 */ /* 0x000fe2000001162d */
[----:B------:R-:W-:Y:S01]  /*8d50*/  FFMA.FTZ R4, R73, R4, -0.17900948226451873779 ;  /* 0xbe374e4349047423 */ /* 0x000fe20000010004 */
[----:B------:R-:W-:-:S02]  /*8d60*/  SHF.R.U32.HI R7, RZ, 0x8, R47 ;  /* 0x00000008ff077819 */ /* 0x000fc4000001162f */
[----:B------:R-:W-:Y:S01]  /*8d70*/  LOP3.LUT R5, R5, 0xffff, RZ, 0xc0, !PT ;  /* 0x0000ffff05057812 */ /* 0x000fe200078ec0ff */
[----:B------:R-:W-:Y:S01]  /*8d80*/  FFMA.FTZ R4, R73, R4, 0.20512372255325317383 ;  /* 0x3e520bf449047423 */ /* 0x000fe20000010004 */
[----:B------:R-:W-:Y:S02]  /*8d90*/  LOP3.LUT R6, R6, 0xffff, RZ, 0xc0, !PT ;  /* 0x0000ffff06067812 */ /* 0x000fe400078ec0ff */
[----:B------:R-:W-:Y:S01]  /*8da0*/  LOP3.LUT R7, R7, 0xffff, RZ, 0xc0, !PT ;  /* 0x0000ffff07077812 */ /* 0x000fe200078ec0ff */
[----:B------:R-:W-:Y:S01]  /*8db0*/  FFMA.FTZ R4, R73, R4, -0.24046532809734344482 ;  /* 0xbe763c8b49047423 */ /* 0x000fe20000010004 */
[----:B------:R-:W-:Y:S02]  /*8dc0*/  SHF.R.U32.HI R8, RZ, 0x8, R52 ;  /* 0x00000008ff087819 */ /* 0x000fe40000011634 */
[----:B------:R-:W-:Y:S01]  /*8dd0*/  PRMT R22, R5, 0x3340, R6 ;  /* 0x0000334005167816 */ /* 0x000fe20000000006 */
[----:B------:R-:W-:Y:S01]  /*8de0*/  FFMA.FTZ R4, R73, R4, 0.28857114911079406738 ;  /* 0x3e93bf9949047423 */ /* 0x000fe20000010004 */
[----:B------:R-:W-:-:S02]  /*8df0*/  PRMT R37, R7, 0x3340, R0 ;  /* 0x0000334007257816 */ /* 0x000fc40000000000 */
[----:B------:R-:W-:Y:S01]  /*8e00*/  SHF.R.U32.HI R5, RZ, 0x8, R44 ;  /* 0x00000008ff057819 */ /* 0x000fe2000001162c */
[C---:B------:R-:W-:Y:S01]  /*8e10*/  FFMA.FTZ R4, R73.reuse, R4, -0.36067417263984680176 ;  /* 0xbeb8aa4949047423 */ /* 0x040fe20000010004 */
[----:B------:R-:W-:Y:S02]  /*8e20*/  SHF.R.U32.HI R6, RZ, 0x8, R49 ;  /* 0x00000008ff067819 */ /* 0x000fe40000011631 */
[----:B------:R-:W-:Y:S01]  /*8e30*/  SHF.R.U32.HI R7, RZ, 0x8, R51 ;  /* 0x00000008ff077819 */ /* 0x000fe20000011633 */
[C---:B------:R-:W-:Y:S01]  /*8e40*/  FFMA.FTZ R4, R73.reuse, R4, 0.48089820146560668945 ;  /* 0x3ef6384a49047423 */ /* 0x040fe20000010004 */
[----:B------:R-:W-:Y:S02]  /*8e50*/  LOP3.LUT R27, R8, 0xffff, RZ, 0xc0, !PT ;  /* 0x0000ffff081b7812 */ /* 0x000fe400078ec0ff */
[----:B------:R-:W-:Y:S01]  /*8e60*/  SHF.R.U32.HI R8, RZ, 0x8, R59 ;  /* 0x00000008ff087819 */ /* 0x000fe2000001163b */
[----:B------:R-:W-:Y:S01]  /*8e70*/  FFMA.FTZ R4, R73, R4, -0.72134751081466674805 ;  /* 0xbf38aa3b49047423 */ /* 0x000fe20000010004 */
[----:B------:R-:W-:-:S02]  /*8e80*/  PRMT R25, R9, 0x3340, R0 ;  /* 0x0000334009197816 */ /* 0x000fc40000000000 */
[----:B------:R-:W-:Y:S01]  /*8e90*/  SHF.R.U32.HI R9, RZ, 0x8, R53 ;  /* 0x00000008ff097819 */ /* 0x000fe20000011635 */
[----:B------:R-:W-:Y:S01]  /*8ea0*/  FMUL R4, R73, R4 ;  /* 0x0000000449047220 */ /* 0x000fe20000400000 */
[----:B------:R-:W-:Y:S02]  /*8eb0*/  LOP3.LUT R5, R5, 0xffff, RZ, 0xc0, !PT ;  /* 0x0000ffff05057812 */ /* 0x000fe400078ec0ff */
[----:B------:R-:W-:Y:S01]  /*8ec0*/  LOP3.LUT R6, R6, 0xffff, RZ, 0xc0, !PT ;  /* 0x0000ffff06067812 */ /* 0x000fe200078ec0ff */
[----:B------:R-:W-:Y:S01]  /*8ed0*/  FMUL R4, R73, R4 ;  /* 0x0000000449047220 */ /* 0x000fe20000400000 */
[----:B------:R-:W-:Y:S02]  /*8ee0*/  LOP3.LUT R7, R7, 0xffff, RZ, 0xc0, !PT ;  /* 0x0000ffff07077812 */ /* 0x000fe400078ec0ff */
[----:B------:R-:W-:Y:S01]  /*8ef0*/  LOP3.LUT R39, R8, 0xffff, RZ, 0xc0, !PT ;  /* 0x0000ffff08277812 */ /* 0x000fe200078ec0ff */
[----:B------:R-:W-:Y:S01]  /*8f00*/  FFMA.FTZ R4, R73, 1.4426950216293334961, R4 ;  /* 0x3fb8aa3b49047823 */ /* 0x000fe20000010004 */
[----:B------:R-:W-:Y:S01]  /*8f10*/  LOP3.LUT R24, R9, 0xffff, RZ, 0xc0, !PT ;  /* 0x0000ffff09187812 */ /* 0x000fe200078ec0ff */
[----:B------:R-:W1:Y:S01]  /*8f20*/  LDC R8, c[0x0][0x3e8] ;  /* 0x0000fa00ff087b82 */ /* 0x000e620000000800 */
[----:B------:R-:W-:Y:S01]  /*8f30*/  PRMT R9, R5, 0x3340, R6 ;  /* 0x0000334005097816 */ /* 0x000fe20000000006 */
[----:B------:R-:W-:Y:S01]  /*8f40*/  FADD R4, R71, R4 ;  /* 0x0000000447047221 */ /* 0x000fe20000000000 */
[----:B------:R-:W-:-:S02]  /*8f50*/  PRMT R28, R7, 0x3340, R0 ;  /* 0x00003340071c7816 */ /* 0x000fc40000000000 */
[----:B------:R-:W-:Y:S02]  /*8f60*/  SHF.R.U32.HI R7, RZ, 0x8, R57 ;  /* 0x00000008ff077819 */ /* 0x000fe40000011639 */
[----:B------:R-:W-:Y:S02]  /*8f70*/  SHF.R.U32.HI R6, RZ, 0x8, R60 ;  /* 0x00000008ff067819 */ /* 0x000fe4000001163c */
[----:B------:R-:W-:Y:S02]  /*8f80*/  PRMT R30, R27, 0x3340, R24 ;  /* 0x000033401b1e7816 */ /* 0x000fe40000000018 */
[----:B------:R-:W-:Y:S02]  /*8f90*/  LOP3.LUT R24, R7, 0xffff, RZ, 0xc0, !PT ;  /* 0x0000ffff07187812 */ /* 0x000fe400078ec0ff */
[----:B------:R-:W-:Y:S02]  /*8fa0*/  LOP3.LUT R27, R6, 0xffff, RZ, 0xc0, !PT ;  /* 0x0000ffff061b7812 */ /* 0x000fe400078ec0ff */
[----:B------:R-:W-:-:S02]  /*8fb0*/  LOP3.LUT R26, R26, 0xffff, RZ, 0xc0, !PT ;  /* 0x0000ffff1a1a7812 */ /* 0x000fc400078ec0ff */
[----:B------:R-:W-:Y:S02]  /*8fc0*/  PRMT R6, R27, 0x3340, R24 ;  /* 0x000033401b067816 */ /* 0x000fe40000000018 */
[----:B------:R-:W-:Y:S02]  /*8fd0*/  PRMT R19, R12, 0x5410, R19 ;  /* 0x000054100c137816 */ /* 0x000fe40000000013 */
[----:B------:R-:W-:Y:S02]  /*8fe0*/  PRMT R21, R14, 0x5410, R21 ;  /* 0x000054100e157816 */ /* 0x000fe40000000015 */
[----:B------:R-:W-:Y:S02]  /*8ff0*/  PRMT R23, R16, 0x5410, R23 ;  /* 0x0000541010177816 */ /* 0x000fe40000000017 */
[----:B------:R-:W-:Y:S02]  /*9000*/  PRMT R27, R20, 0x5410, R25 ;  /* 0x00005410141b7816 */ /* 0x000fe40000000019 */
[----:B------:R-:W-:-:S02]  /*9010*/  LOP3.LUT R10, R10, 0xffff, RZ, 0xc0, !PT ;  /* 0x0000ffff0a0a7812 */ /* 0x000fc400078ec0ff */
[----:B------:R-:W-:Y:S02]  /*9020*/  LOP3.LUT R18, R18, 0xffff, RZ, 0xc0, !PT ;  /* 0x0000ffff12127812 */ /* 0x000fe400078ec0ff */
[----:B------:R-:W-:Y:S02]  /*9030*/  LOP3.LUT R34, R34, 0xffff, RZ, 0xc0, !PT ;  /* 0x0000ffff22227812 */ /* 0x000fe400078ec0ff */
[----:B------:R-:W-:Y:S02]  /*9040*/  PRMT R14, R15, 0x4210, R26 ;  /* 0x000042100f0e7816 */ /* 0x000fe4000000001a */
[----:B------:R-:W-:Y:S02]  /*9050*/  ISETP.GE.U32.AND P1, PT, R152, 0x7f800000, PT ;  /* 0x7f8000009800780c */ /* 0x000fe40003f26070 */
[--C-:B------:R-:W-:Y:S01]  /*9060*/  PRMT R12, R11, 0x4210, R10.reuse ;  /* 0x000042100b0c7816 */ /* 0x100fe2000000000a */
[----:B-1----:R-:W-:Y:S01]  /*9070*/  IMAD R11, R3, R8, RZ ;  /* 0x00000008030b7224 */ /* 0x002fe200078e02ff */
[----:B------:R-:W-:-:S02]  /*9080*/  PRMT R24, R19, 0x5210, R10 ;  /* 0x0000521013187816 */ /* 0x000fc4000000000a */
[--C-:B------:R-:W-:Y:S01]  /*9090*/  PRMT R13, R13, 0x4210, R18.reuse ;  /* 0x000042100d0d7816 */ /* 0x100fe20000000012 */
[----:B------:R-:W-:Y:S01]  /*90a0*/  IMAD R16, R8, 0x2, R11 ;  /* 0x0000000208107824 */ /* 0x000fe200078e020b */
[----:B------:R-:W-:Y:S02]  /*90b0*/  PRMT R25, R21, 0x5210, R18 ;  /* 0x0000521015197816 */ /* 0x000fe40000000012 */
[----:B------:R-:W-:Y:S02]  /*90c0*/  PRMT R26, R23, 0x5210, R26 ;  /* 0x00005210171a7816 */ /* 0x000fe4000000001a */
[--C-:B------:R-:W-:Y:S01]  /*90d0*/  PRMT R15, R17, 0x4210, R34.reuse ;  /* 0x00004210110f7816 */ /* 0x100fe20000000022 */
[----:B------:R-:W-:Y:S01]  /*90e0*/  @P1 IMAD.MOV.U32 R17, RZ, RZ, 0x7f800000 ;  /* 0x7f800000ff111424 */ /* 0x000fe200078e00ff */
[----:B------:R-:W-:Y:S02]  /*90f0*/  PRMT R27, R27, 0x5210, R34 ;  /* 0x000052101b1b7816 */ /* 0x000fe40000000022 */
[----:B------:R-:W-:Y:S01]  /*9100*/  SHF.R.U32.HI R5, RZ, 0x8, R55 ;  /* 0x00000008ff057819 */ /* 0x000fe20000011637 */
[----:B------:R-:W-:Y:S01]  /*9110*/  STS.128 [R69], R12 ;  /* 0x0000000c45007388 */ /* 0x000fe20000000c00 */
[----:B------:R-:W-:Y:S01]  /*9120*/  @P1 FFMA.FTZ R4, R152, R17, +INF ;  /* 0x7f80000098041423 */ /* 0x000fe20000010011 */
[----:B------:R-:W-:Y:S01]  /*9130*/  IMAD R17, R8, 0x2, R16 ;  /* 0x0000000208117824 */ /* 0x000fe200078e0210 */
[----:B------:R-:W-:Y:S01]  /*9140*/  LOP3.LUT R5, R5, 0xffff, RZ, 0xc0, !PT ;  /* 0x0000ffff05057812 */ /* 0x000fe200078ec0ff */
[----:B------:R1:W-:Y:S01]  /*9150*/  STS.128 [R69+0x800], R24 ;  /* 0x0008001845007388 */ /* 0x0003e20000000c00 */
[----:B------:R-:W-:Y:S01]  /*9160*/  FSETP.NEU.AND P2, PT, R152, RZ, PT ;  /* 0x000000ff9800720b */ /* 0x000fe20003f4d000 */
[----:B------:R-:W-:Y:S01]  /*9170*/  IMAD R18, R8, 0x2, R17 ;  /* 0x0000000208127824 */ /* 0x000fe200078e0211 */
[----:B------:R-:W-:Y:S01]  /*9180*/  PRMT R7, R5, 0x3340, R0 ;  /* 0x0000334005077816 */ /* 0x000fe20000000000 */
[----:B------:R-:W-:Y:S01]  /*9190*/  IMAD.SHL.U32 R5, R0, 0x10, RZ ;  /* 0x0000001000057824 */ /* 0x000fe200078e00ff */
[----:B------:R-:W-:Y:S01]  /*91a0*/  FSEL R4, R4, -INF , P2 ;  /* 0xff80000004047808 */ /* 0x000fe20001000000 */
[----:B------:R-:W-:Y:S01]  /*91b0*/  IMAD R19, R8, 0x2, R18 ;  /* 0x0000000208137824 */ /* 0x000fe200078e0212 */
[----:B------:R-:W-:-:S02]  /*91c0*/  PRMT R39, R39, 0x3340, R0 ;  /* 0x0000334027277816 */ /* 0x000fc40000000000 */
[----:B------:R-:W-:Y:S01]  /*91d0*/  LOP3.LUT R3, R5, 0xff0, RZ, 0xc0, !PT ;  /* 0x00000ff005037812 */ /* 0x000fe200078ec0ff */
[----:B------:R-:W-:Y:S01]  /*91e0*/  BAR.SYNC.DEFER_BLOCKING 0x0 ;  /* 0x0000000000007b1d */ /* 0x000fe20000010000 */
[----:B------:R-:W-:Y:S01]  /*91f0*/  PRMT R39, R6, 0x5410, R39 ;  /* 0x0000541006277816 */ /* 0x000fe20000000027 */
[----:B------:R-:W-:Y:S01]  /*9200*/  FFMA R77, R4, 0.69314718246459960938, R77 ;  /* 0x3f317218044d7823 */ /* 0x000fe2000000004d */
[----:B------:R-:W-:Y:S01]  /*9210*/  IMAD R20, R8, 0x2, R19 ;  /* 0x0000000208147824 */ /* 0x000fe200078e0213 */
[----:B------:R-:W-:Y:S02]  /*9220*/  LOP3.LUT R58, R58, 0xffff, RZ, 0xc0, !PT ;  /* 0x0000ffff3a3a7812 */ /* 0x000fe400078ec0ff */
[----:B-1----:R-:W-:Y:S01]  /*9230*/  PRMT R25, R30, 0x5410, R7 ;  /* 0x000054101e197816 */ /* 0x002fe20000000007 */
[C---:B------:R-:W-:Y:S01]  /*9240*/  IMAD R21, R8.reuse, 0x2, R20 ;  /* 0x0000000208157824 */ /* 0x040fe200078e0214 */
[----:B------:R-:W-:Y:S02]  /*9250*/  F2FP.SATFINITE.E4M3.F32.PACK_AB_MERGE_C R66, R67, R66, RZ ;  /* 0x000000424342723e */ /* 0x000fe400048070ff */
[----:B------:R-:W-:Y:S01]  /*9260*/  PRMT R38, R25, 0x5210, R58 ;  /* 0x0000521019267816 */ /* 0x000fe2000000003a */
[----:B------:R-:W-:Y:S01]  /*9270*/  IMAD R24, R8, 0x2, R21 ;  /* 0x0000000208187824 */ /* 0x000fe200078e0215 */
[----:B------:R-:W-:-:S02]  /*9280*/  PRMT R37, R22, 0x5410, R37 ;  /* 0x0000541016257816 */ /* 0x000fc40000000025 */
[----:B------:R-:W-:Y:S01]  /*9290*/  LOP3.LUT R42, R42, 0xffff, RZ, 0xc0, !PT ;  /* 0x0000ffff2a2a7812 */ /* 0x000fe200078ec0ff */
[----:B------:R-:W-:Y:S01]  /*92a0*/  IMAD R25, R8, 0x2, R24 ;  /* 0x0000000208197824 */ /* 0x000fe200078e0218 */
[----:B------:R-:W-:Y:S01]  /*92b0*/  PRMT R23, R9, 0x5410, R28 ;  /* 0x0000541009177816 */ /* 0x000fe2000000001c */
[----:B------:R-:W-:Y:S01]  /*92c0*/  IMAD R9, R68, UR5, RZ ;  /* 0x0000000544097c24 */ /* 0x000fe2000f8e02ff */
[----:B------:R-:W-:Y:S01]  /*92d0*/  LOP3.LUT R50, R50, 0xffff, RZ, 0xc0, !PT ;  /* 0x0000ffff32327812 */ /* 0x000fe200078ec0ff */
[----:B------:R-:W-:Y:S01]  /*92e0*/  IMAD R26, R8, 0x2, R25 ;  /* 0x00000002081a7824 */ /* 0x000fe200078e0219 */
[----:B------:R-:W-:Y:S01]  /*92f0*/  LOP3.LUT R66, R66, 0xffff, RZ, 0xc0, !PT ;  /* 0x0000ffff42427812 */ /* 0x000fe200078ec0ff */
[----:B------:R-:W-:Y:S01]  /*9300*/  USHF.R.S32.HI UR5, URZ, 0x1f, UR4 ;  /* 0x0000001fff057899 */ /* 0x000fe20008011404 */
[----:B------:R-:W-:Y:S01]  /*9310*/  PRMT R36, R37, 0x5210, R42 ;  /* 0x0000521025247816 */ /* 0x000fe2000000002a */
[----:B------:R-:W-:Y:S01]  /*9320*/  IMAD R27, R8, 0x2, R26 ;  /* 0x00000002081b7824 */ /* 0x000fe200078e021a */
[----:B------:R-:W1:Y:S01]  /*9330*/  LDS.128 R12, [R3+UR14] ;  /* 0x0000000e030c7984 */ /* 0x000e620008000c00 */
[----:B------:R-:W-:-:S02]  /*9340*/  PRMT R32, R29, 0x4210, R42 ;  /* 0x000042101d207816 */ /* 0x000fc4000000002a */
[--C-:B------:R-:W-:Y:S01]  /*9350*/  PRMT R33, R33, 0x4210, R50.reuse ;  /* 0x0000421021217816 */ /* 0x100fe20000000032 */
[----:B------:R-:W2:Y:S01]  /*9360*/  LDS.128 R4, [R3+UR14+0x1000] ;  /* 0x0010000e03047984 */ /* 0x000ea20008000c00 */
[----:B------:R-:W-:Y:S01]  /*9370*/  PRMT R37, R23, 0x5210, R50 ;  /* 0x0000521017257816 */ /* 0x000fe20000000032 */
[C---:B------:R-:W-:Y:S01]  /*9380*/  IMAD R28, R8.reuse, 0x2, R27 ;  /* 0x00000002081c7824 */ /* 0x040fe200078e021b */
[----:B------:R-:W-:Y:S02]  /*9390*/  PRMT R34, R31, 0x4210, R58 ;  /* 0x000042101f227816 */ /* 0x000fe4000000003a */
[--C-:B------:R-:W-:Y:S01]  /*93a0*/  PRMT R35, R35, 0x4210, R66.reuse ;  /* 0x0000421023237816 */ /* 0x100fe20000000042 */
[----:B------:R-:W-:Y:S01]  /*93b0*/  BAR.SYNC.DEFER_BLOCKING 0x0 ;  /* 0x0000000000007b1d */ /* 0x000fe20000010000 */
[----:B------:R-:W-:Y:S01]  /*93c0*/  PRMT R39, R39, 0x5210, R66 ;  /* 0x0000521027277816 */ /* 0x000fe20000000042 */
[----:B------:R-:W-:Y:S01]  /*93d0*/  IMAD R29, R8, 0x2, R28 ;  /* 0x00000002081d7824 */ /* 0x000fe200078e021c */
[----:B0-----:R-:W-:-:S02]  /*93e0*/  IADD3 R53, P1, P2, R9, UR4, R40 ;  /* 0x0000000409357c10 */ /* 0x001fc4000fa3e028 */
[----:B------:R-:W-:Y:S01]  /*93f0*/  SHF.R.S32.HI R10, RZ, 0x1f, R9 ;  /* 0x0000001fff0a7819 */ /* 0x000fe20000011409 */
[----:B------:R-:W-:Y:S01]  /*9400*/  IMAD R42, R8, 0x2, R29 ;  /* 0x00000002082a7824 */ /* 0x000fe200078e021d */
[----:B------:R-:W0:Y:S01]  /*9410*/  LDCU UR4, c[0x0][0x3ec] ;  /* 0x00007d80ff0477ac */ /* 0x000e220008000800 */
[----:B------:R-:W-:Y:S02]  /*9420*/  LOP3.LUT R0, R0, 0xff, RZ, 0xc0, !PT ;  /* 0x000000ff00007812 */ /* 0x000fe400078ec0ff */
[----:B------:R-:W-:Y:S01]  /*9430*/  IMAD R43, R8, 0x2, R42 ;  /* 0x00000002082b7824 */ /* 0x000fe200078e022a */
[----:B------:R-:W-:Y:S02]  /*9440*/  IADD3.X R128, PT, PT, R10, UR5, R41, P1, P2 ;  /* 0x000000050a807c10 */ /* 0x000fe40008fe4429 */
[----:B------:R-:W-:Y:S01]  /*9450*/  IADD3 R10, P1, PT, R11, R53, RZ ;  /* 0x000000350b0a7210 */ /* 0x000fe20007f3e0ff */
[----:B------:R-:W-:-:S03]  /*9460*/  IMAD R44, R8, 0x2, R43 ;  /* 0x00000002082c7824 */ /* 0x000fc600078e022b */
[----:B------:R-:W-:Y:S01]  /*9470*/  LEA.HI.X.SX32 R11, R11, R128, 0x1, P1 ;  /* 0x000000800b0b7211 */ /* 0x000fe200008f0eff */
[----:B------:R-:W-:-:S04]  /*9480*/  IMAD R45, R8, 0x2, R44 ;  /* 0x00000002082d7824 */ /* 0x000fc800078e022c */
[----:B------:R-:W-:Y:S01]  /*9490*/  IMAD R46, R8, 0x2, R45 ;  /* 0x00000002082e7824 */ /* 0x000fe200078e022d */
[----:B------:R3:W-:Y:S01]  /*94a0*/  STS.128 [R69], R32 ;  /* 0x0000002045007388 */ /* 0x0007e20000000c00 */
[----:B0-----:R-:W-:-:S03]  /*94b0*/  UIMAD UR4, UR13, UR4, URZ ;  /* 0x000000040d0472a4 */ /* 0x001fc6000f8e02ff */
[----:B------:R0:W-:Y:S01]  /*94c0*/  STS.128 [R69+0x800], R36 ;  /* 0x0008002445007388 */ /* 0x0001e20000000c00 */
[----:B------:R-:W-:Y:S01]  /*94d0*/  USHF.L.U32 UR6, UR4, 0x2, URZ ;  /* 0x0000000204067899 */ /* 0x000fe200080006ff */
[C---:B-1----:R-:W-:Y:S01]  /*94e0*/  PRMT R47, R12.reuse, 0x7770, RZ ;  /* 0x000077700c2f7816 */ /* 0x042fe200000000ff */
[----:B------:R-:W-:Y:S01]  /*94f0*/  UIMAD.WIDE UR4, UR4, 0x4, URZ ;  /* 0x00000004040478a5 */ /* 0x000fe2000f8e02ff */
[----:B------:R-:W-:Y:S01]  /*9500*/  BAR.SYNC.DEFER_BLOCKING 0x0 ;  /* 0x0000000000007b1d */ /* 0x000fe20000010000 */
[C---:B------:R-:W-:Y:S02]  /*9510*/  PRMT R51, R12.reuse, 0x7773, RZ ;  /* 0x000077730c337816 */ /* 0x040fe400000000ff */
[C---:B------:R-:W-:Y:S02]  /*9520*/  PRMT R49, R12.reuse, 0x7772, RZ ;  /* 0x000077720c317816 */ /* 0x040fe400000000ff */
[----:B------:R-:W-:Y:S02]  /*9530*/  PRMT R81, R12, 0x7771, RZ ;  /* 0x000077710c517816 */ /* 0x000fe400000000ff */
[----:B------:R-:W-:-:S02]  /*9540*/  IADD3 R12, P2, PT, R16, R53, RZ ;  /* 0x00000035100c7210 */ /* 0x000fc40007f5e0ff */
[C---:B--2---:R-:W-:Y:S02]  /*9550*/  PRMT R9, R4.reuse, 0x7773, RZ ;  /* 0x0000777304097816 */ /* 0x044fe400000000ff */
[C---:B------:R-:W-:Y:S02]  /*9560*/  PRMT R22, R4.reuse, 0x7772, RZ ;  /* 0x0000777204167816 */ /* 0x040fe400000000ff */
[C---:B------:R-:W-:Y:S02]  /*9570*/  PRMT R23, R4.reuse, 0x7771, RZ ;  /* 0x0000777104177816 */ /* 0x040fe400000000ff */
[----:B---3--:R-:W-:Y:S02]  /*9580*/  PRMT R33, R4, 0x7770, RZ ;  /* 0x0000777004217816 */ /* 0x008fe400000000ff */
[----:B------:R-:W-:Y:S02]  /*9590*/  IADD3 R4, P1, PT, R17, R53, RZ ;  /* 0x0000003511047210 */ /* 0x000fe40007f3e0ff */
[----:B------:R-:W-:-:S02]  /*95a0*/  PRMT R75, R13, 0x7773, RZ ;  /* 0x000077730d4b7816 */ /* 0x000fc400000000ff */
[C---:B------:R-:W-:Y:S02]  /*95b0*/  PRMT R57, R13.reuse, 0x7772, RZ ;  /* 0x000077720d397816 */ /* 0x040fe400000000ff */
[C---:B------:R-:W-:Y:S01]  /*95c0*/  PRMT R55, R13.reuse, 0x7771, RZ ;  /* 0x000077710d377816 */ /* 0x040fe200000000ff */
[----:B------:R1:W-:Y:S01]  /*95d0*/  STG.E.U8 desc[UR32][R10.64], R47 ;  /* 0x0000002f0a007986 */ /* 0x0003e2000c101120 */
[----:B------:R-:W-:Y:S02]  /*95e0*/  PRMT R79, R13, 0x7770, RZ ;  /* 0x000077700d4f7816 */ /* 0x000fe400000000ff */
[C---:B------:R-:W-:Y:S02]  /*95f0*/  PRMT R30, R5.reuse, 0x7773, RZ ;  /* 0x00007773051e7816 */ /* 0x040fe400000000ff */
[C---:B------:R-:W-:Y:S02]  /*9600*/  PRMT R31, R5.reuse, 0x7772, RZ ;  /* 0x00007772051f7816 */ /* 0x040fe400000000ff */
[----:B------:R-:W-:-:S02]  /*9610*/  PRMT R32, R5, 0x7771, RZ ;  /* 0x0000777105207816 */ /* 0x000fc400000000ff */
[----:B0-----:R-:W-:Y:S02]  /*9620*/  PRMT R37, R5, 0x7770, RZ ;  /* 0x0000777005257816 */ /* 0x001fe400000000ff */
[-C--:B------:R-:W-:Y:S01]  /*9630*/  LEA.HI.X.SX32 R13, R16, R128.reuse, 0x1, P2 ;  /* 0x00000080100d7211 */ /* 0x080fe200010f0eff */
[----:B-1----:R-:W-:Y:S01]  /*9640*/  IMAD R47, R8, 0x2, R46 ;  /* 0x00000002082f7824 */ /* 0x002fe200078e022e */
[----:B------:R-:W-:Y:S02]  /*9650*/  LEA.HI.X.SX32 R5, R17, R128, 0x1, P1 ;  /* 0x0000008011057211 */ /* 0x000fe400008f0eff */
[----:B------:R-:W-:Y:S01]  /*9660*/  PRMT R34, R6, 0x7773, RZ ;  /* 0x0000777306227816 */ /* 0x000fe200000000ff */
[----:B------:R-:W-:Y:S01]  /*9670*/  IMAD R48, R8, 0x2, R47 ;  /* 0x0000000208307824 */ /* 0x000fe200078e022f */
[C---:B------:R-:W-:Y:S01]  /*9680*/  PRMT R35, R6.reuse, 0x7772, RZ ;  /* 0x0000777206237816 */ /* 0x040fe200000000ff */
[----:B------:R-:W-:Y:S01]  /*9690*/  STG.E.U8 desc[UR32][R12.64], R81 ;  /* 0x000000510c007986 */ /* 0x000fe2000c101120 */
[----:B------:R-:W-:-:S02]  /*96a0*/  PRMT R36, R6, 0x7771, RZ ;  /* 0x0000777106247816 */ /* 0x000fc400000000ff */
[----:B------:R-:W-:Y:S01]  /*96b0*/  PRMT R41, R6, 0x7770, RZ ;  /* 0x0000777006297816 */ /* 0x000fe200000000ff */
[----:B------:R0:W-:Y:S01]  /*96c0*/  STG.E.U8 desc[UR32][R4.64], R49 ;  /* 0x0000003104007986 */ /* 0x0001e2000c101120 */
[----:B------:R-:W-:Y:S02]  /*96d0*/  IADD3 R6, P1, PT, R18, R53, RZ ;  /* 0x0000003512067210 */ /* 0x000fe40007f3e0ff */
[C---:B------:R-:W-:Y:S02]  /*96e0*/  PRMT R38, R7.reuse, 0x7773, RZ ;  /* 0x0000777307267816 */ /* 0x040fe400000000ff */
[C---:B------:R-:W-:Y:S02]  /*96f0*/  PRMT R39, R7.reuse, 0x7772, RZ ;  /* 0x0000777207277816 */ /* 0x040fe400000000ff */
[C---:B------:R-:W-:Y:S02]  /*9700*/  PRMT R40, R7.reuse, 0x7771, RZ ;  /* 0x0000777107287816 */ /* 0x040fe400000000ff */
[----:B------:R-:W-:-:S02]  /*9710*/  PRMT R52, R7, 0x7770, RZ ;  /* 0x0000777007347816 */ /* 0x000fc400000000ff */
[----:B------:R-:W-:Y:S01]  /*9720*/  LEA.HI.X.SX32 R7, R18, R128, 0x1, P1 ;  /* 0x0000008012077211 */ /* 0x000fe200008f0eff */
[----:B0-----:R-:W-:Y:S01]  /*9730*/  IMAD R49, R8, 0x2, R48 ;  /* 0x0000000208317824 */ /* 0x001fe200078e0230 */
[C---:B------:R-:W-:Y:S02]  /*9740*/  PRMT R63, R14.reuse, 0x7773, RZ ;  /* 0x000077730e3f7816 */ /* 0x040fe400000000ff */
[----:B------:R-:W-:Y:S01]  /*9750*/  PRMT R65, R14, 0x7772, RZ ;  /* 0x000077720e417816 */ /* 0x000fe200000000ff */
[----:B------:R-:W-:Y:S01]  /*9760*/  IMAD R50, R8, 0x2, R49 ;  /* 0x0000000208327824 */ /* 0x000fe200078e0231 */
[C---:B------:R-:W-:Y:S01]  /*9770*/  PRMT R61, R14.reuse, 0x7771, RZ ;  /* 0x000077710e3d7816 */ /* 0x040fe200000000ff */
[----:B------:R0:W-:Y:S01]  /*9780*/  STG.E.U8 desc[UR32][R6.64], R51 ;  /* 0x0000003306007986 */ /* 0x0001e2000c101120 */
[----:B------:R-:W-:Y:S02]  /*9790*/  PRMT R59, R14, 0x7770, RZ ;  /* 0x000077700e3b7816 */ /* 0x000fe400000000ff */
[----:B------:R-:W-:-:S02]  /*97a0*/  IADD3 R14, P1, PT, R19, R53, RZ ;  /* 0x00000035130e7210 */ /* 0x000fc40007f3e0ff */
[----:B------:R-:W-:Y:S02]  /*97b0*/  IADD3 R16, P2, PT, R20, R53, RZ ;  /* 0x0000003514107210 */ /* 0x000fe40007f5e0ff */
[C---:B------:R-:W-:Y:S02]  /*97c0*/  PRMT R69, R15.reuse, 0x7773, RZ ;  /* 0x000077730f457816 */ /* 0x040fe400000000ff */
[C---:B------:R-:W-:Y:S02]  /*97d0*/  PRMT R71, R15.reuse, 0x7772, RZ ;  /* 0x000077720f477816 */ /* 0x040fe400000000ff */
[C---:B------:R-:W-:Y:S01]  /*97e0*/  PRMT R67, R15.reuse, 0x7771, RZ ;  /* 0x000077710f437816 */ /* 0x040fe200000000ff */
[C---:B0-----:R-:W-:Y:S01]  /*97f0*/  IMAD R51, R8.reuse, 0x2, R50 ;  /* 0x0000000208337824 */ /* 0x041fe200078e0232 */
[----:B------:R-:W-:Y:S02]  /*9800*/  PRMT R73, R15, 0x7770, RZ ;  /* 0x000077700f497816 */ /* 0x000fe400000000ff */
[-C--:B------:R-:W-:Y:S01]  /*9810*/  LEA.HI.X.SX32 R15, R19, R128.reuse, 0x1, P1 ;  /* 0x00000080130f7211 */ /* 0x080fe200008f0eff */
[----:B------:R-:W-:Y:S01]  /*9820*/  IMAD R54, R8, 0x2, R51 ;  /* 0x0000000208367824 */ /* 0x000fe200078e0233 */
[----:B------:R-:W-:-:S02]  /*9830*/  LEA.HI.X.SX32 R17, R20, R128, 0x1, P2 ;  /* 0x0000008014117211 */ /* 0x000fc400010f0eff */
[-C--:B------:R-:W-:Y:S01]  /*9840*/  IADD3 R10, P1, PT, R21, R53.reuse, RZ ;  /* 0x00000035150a7210 */ /* 0x080fe20007f3e0ff */
[----:B------:R-:W-:Y:S01]  /*9850*/  STG.E.U8 desc[UR32][R14.64], R79 ;  /* 0x0000004f0e007986 */ /* 0x000fe2000c101120 */
[-C--:B------:R-:W-:Y:S02]  /*9860*/  IADD3 R12, P2, PT, R25, R53.reuse, RZ ;  /* 0x00000035190c7210 */ /* 0x080fe40007f5e0ff */
[-C--:B------:R-:W-:Y:S01]  /*9870*/  LEA.HI.X.SX32 R11, R21, R128.reuse, 0x1, P1 ;  /* 0x00000080150b7211 */ /* 0x080fe200008f0eff */
[----:B------:R0:W-:Y:S01]  /*9880*/  STG.E.U8 desc[UR32][R16.64], R55 ;  /* 0x0000003710007986 */ /* 0x0001e2000c101120 */
[C---:B------:R-:W-:Y:S02]  /*9890*/  IADD3 R4, P1, PT, R24.reuse, R53, RZ ;  /* 0x0000003518047210 */ /* 0x040fe40007f3e0ff */
[-C--:B------:R-:W-:Y:S01]  /*98a0*/  LEA.HI.X.SX32 R13, R25, R128.reuse, 0x1, P2 ;  /* 0x00000080190d7211 */ /* 0x080fe200010f0eff */
[----:B------:R1:W-:Y:S01]  /*98b0*/  STG.E.U8 desc[UR32][R10.64], R57 ;  /* 0x000000390a007986 */ /* 0x0003e2000c101120 */
[----:B------:R-:W-:-:S02]  /*98c0*/  LEA.HI.X.SX32 R5, R24, R128, 0x1, P1 ;  /* 0x0000008018057211 */ /* 0x000fc400008f0eff */
[----:B------:R-:W-:-:S03]  /*98d0*/  IADD3 R6, P1, PT, R26, R53, RZ ;  /* 0x000000351a067210 */ /* 0x000fc60007f3e0ff */
[----:B------:R2:W-:Y:S01]  /*98e0*/  STG.E.U8 desc[UR32][R4.64], R75 ;  /* 0x0000004b04007986 */ /* 0x0005e2000c101120 */
[-C--:B------:R-:W-:Y:S01]  /*98f0*/  LEA.HI.X.SX32 R7, R26, R128.reuse, 0x1, P1 ;  /* 0x000000801a077211 */ /* 0x080fe200008f0eff */
[----:B0-----:R-:W-:Y:S01]  /*9900*/  IMAD R55, R8, 0x2, R54 ;  /* 0x0000000208377824 */ /* 0x001fe200078e0236 */
[CC--:B------:R-:W-:Y:S01]  /*9910*/  IADD3 R14, P1, PT, R27.reuse, R53.reuse, RZ ;  /* 0x000000351b0e7210 */ /* 0x0c0fe20007f3e0ff */
[----:B------:R0:W-:Y:S01]  /*9920*/  STG.E.U8 desc[UR32][R12.64], R59 ;  /* 0x0000003b0c007986 */ /* 0x0001e2000c101120 */
[-C--:B------:R-:W-:Y:S01]  /*9930*/  IADD3 R16, P2, PT, R28, R53.reuse, RZ ;  /* 0x000000351c107210 */ /* 0x080fe20007f5e0ff */
[----:B------:R-:W-:Y:S01]  /*9940*/  IMAD R56, R8, 0x2, R55 ;  /* 0x0000000208387824 */ /* 0x000fe200078e0237 */
[-C--:B------:R-:W-:Y:S01]  /*9950*/  LEA.HI.X.SX32 R15, R27, R128.reuse, 0x1, P1 ;  /* 0x000000801b0f7211 */ /* 0x080fe200008f0eff */
[----:B------:R3:W-:Y:S01]  /*9960*/  STG.E.U8 desc[UR32][R6.64], R61 ;  /* 0x0000003d06007986 */ /* 0x0007e2000c101120 */
[-C--:B------:R-:W-:Y:S01]  /*9970*/  LEA.HI.X.SX32 R17, R28, R128.reuse, 0x1, P2 ;  /* 0x000000801c117211 */ /* 0x080fe200010f0eff */
[----:B-1----:R-:W-:Y:S01]  /*9980*/  IMAD R57, R8, 0x2, R56 ;  /* 0x0000000208397824 */ /* 0x002fe200078e0238 */
[-C--:B------:R-:W-:Y:S01]  /*9990*/  IADD3 R24, P2, PT, R44, R53.reuse, RZ ;  /* 0x000000352c187210 */ /* 0x080fe20007f5e0ff */
[----:B------:R1:W-:Y:S01]  /*99a0*/  STG.E.U8 desc[UR32][R14.64], R65 ;  /* 0x000000410e007986 */ /* 0x0003e2000c101120 */
[CC--:B--2---:R-:W-:Y:S01]  /*99b0*/  IADD3 R4, P1, PT, R29.reuse, R53.reuse, RZ ;  /* 0x000000351d047210 */ /* 0x0c4fe20007f3e0ff */
[----:B------:R-:W-:Y:S01]  /*99c0*/  IMAD R58, R8, 0x2, R57 ;  /* 0x00000002083a7824 */ /* 0x000fe200078e0239 */
[-C--:B------:R-:W-:Y:S01]  /*99d0*/  LEA.HI.X.SX32 R25, R44, R128.reuse, 0x1, P2 ;  /* 0x000000802c197211 */ /* 0x080fe200010f0eff */
[----:B------:R2:W-:Y:S01]  /*99e0*/  STG.E.U8 desc[UR32][R16.64], R63 ;  /* 0x0000003f10007986 */ /* 0x0005e2000c101120 */
[----:B------:R-:W-:Y:S01]  /*99f0*/  LEA.HI.X.SX32 R5, R29, R128, 0x1, P1 ;  /* 0x000000801d057211 */ /* 0x000fe200008f0eff */
[----:B0-----:R-:W-:Y:S01]  /*9a00*/  IMAD R59, R8, 0x2, R58 ;  /* 0x00000002083b7824 */ /* 0x001fe200078e023a */
[----:B------:R-:W-:-:S02]  /*9a10*/  IADD3 R18, P1, PT, R42, R53, RZ ;  /* 0x000000352a127210 */ /* 0x000fc40007f3e0ff */
[-C--:B------:R-:W-:Y:S01]  /*9a20*/  IADD3 R12, P2, PT, R46, R53.reuse, RZ ;  /* 0x000000352e0c7210 */ /* 0x080fe20007f5e0ff */
[----:B------:R-:W-:Y:S01]  /*9a30*/  IMAD R60, R8, 0x2, R59 ;  /* 0x00000002083c7824 */ /* 0x000fe200078e023b */
[-C--:B------:R-:W-:Y:S01]  /*9a40*/  LEA.HI.X.SX32 R19, R42, R128.reuse, 0x1, P1 ;  /* 0x000000802a137211 */ /* 0x080fe200008f0eff */
[----:B------:R-:W-:Y:S01]  /*9a50*/  STG.E.U8 desc[UR32][R4.64], R73 ;  /* 0x0000004904007986 */ /* 0x000fe2000c101120 */
[CC--:B---3--:R-:W-:Y:S01]  /*9a60*/  IADD3 R6, P1, PT, R43.reuse, R53.reuse, RZ ;  /* 0x000000352b067210 */ /* 0x0c8fe20007f3e0ff */
[----:B------:R-:W-:Y:S01]  /*9a70*/  IMAD R61, R8, 0x2, R60 ;  /* 0x00000002083d7824 */ /* 0x000fe200078e023c */
[-C--:B------:R-:W-:Y:S01]  /*9a80*/  LEA.HI.X.SX32 R13, R46, R128.reuse, 0x1, P2 ;  /* 0x000000802e0d7211 */ /* 0x080fe200010f0eff */
[----:B------:R0:W-:Y:S01]  /*9a90*/  STG.E.U8 desc[UR32][R18.64], R67 ;  /* 0x0000004312007986 */ /* 0x0001e2000c101120 */
[----:B------:R-:W-:Y:S01]  /*9aa0*/  LEA.HI.X.SX32 R7, R43, R128, 0x1, P1 ;  /* 0x000000802b077211 */ /* 0x000fe200008f0eff */
[----:B------:R-:W-:Y:S01]  /*9ab0*/  IMAD R62, R8, 0x2, R61 ;  /* 0x00000002083e7824 */ /* 0x000fe200078e023d */
[----:B-1----:R-:W-:-:S02]  /*9ac0*/  IADD3 R14, P1, PT, R45, R53, RZ ;  /* 0x000000352d0e7210 */ /* 0x002fc40007f3e0ff */
[-C--:B------:R-:W-:Y:S01]  /*9ad0*/  IADD3 R10, P3, PT, R47, R53.reuse, RZ ;  /* 0x000000352f0a7210 */ /* 0x080fe20007f7e0ff */
[C---:B--2---:R-:W-:Y:S01]  /*9ae0*/  IMAD R63, R8.reuse, 0x2, R62 ;  /* 0x00000002083f7824 */ /* 0x044fe200078e023e */
[----:B------:R-:W-:Y:S01]  /*9af0*/  STG.E.U8 desc[UR32][R6.64], R71 ;  /* 0x0000004706007986 */ /* 0x000fe2000c101120 */
[-C--:B------:R-:W-:Y:S02]  /*9b00*/  LEA.HI.X.SX32 R15, R45, R128.reuse, 0x1, P1 ;  /* 0x000000802d0f7211 */ /* 0x080fe400008f0eff */
[----:B------:R-:W-:Y:S01]  /*9b10*/  IMAD R65, R8, 0x2, R63 ;  /* 0x0000000208417824 */ /* 0x000fe200078e023f */
[----:B------:R1:W-:Y:S01]  /*9b20*/  STG.E.U8 desc[UR32][R24.64], R69 ;  /* 0x0000004518007986 */ /* 0x0003e2000c101120 */
[-C--:B------:R-:W-:Y:S02]  /*9b30*/  IADD3 R20, P1, PT, R48, R53.reuse, RZ ;  /* 0x0000003530147210 */ /* 0x080fe40007f3e0ff */
[C---:B------:R-:W-:Y:S01]  /*9b40*/  IMAD R66, R8.reuse, 0x2, R65 ;  /* 0x0000000208427824 */ /* 0x040fe200078e0241 */
[----:B0-----:R-:W-:Y:S01]  /*9b50*/  IADD3 R18, P2, PT, R49, R53, RZ ;  /* 0x0000003531127210 */ /* 0x001fe20007f5e0ff */
[----:B------:R-:W0:Y:S01]  /*9b60*/  LDS.128 R4, [R3+UR14] ;  /* 0x0000000e03047984 */ /* 0x000e220008000c00 */
[-C--:B------:R-:W-:Y:S01]  /*9b70*/  LEA.HI.X.SX32 R11, R47, R128.reuse, 0x1, P3 ;  /* 0x000000802f0b7211 */ /* 0x080fe200018f0eff */
[----:B------:R-:W-:Y:S01]  /*9b80*/  IMAD R67, R8, 0x2, R66 ;  /* 0x0000000208437824 */ /* 0x000fe200078e0242 */
[----:B------:R-:W-:-:S02]  /*9b90*/  LEA.HI.X.SX32 R21, R48, R128, 0x1, P1 ;  /* 0x0000008030157211 */ /* 0x000fc400008f0eff */
[-C--:B------:R-:W-:Y:S01]  /*9ba0*/  LEA.HI.X.SX32 R19, R49, R128.reuse, 0x1, P2 ;  /* 0x0000008031137211 */ /* 0x080fe200010f0eff */
[----:B-1----:R-:W-:Y:S01]  /*9bb0*/  IMAD R69, R8, 0x2, R67 ;  /* 0x0000000208457824 */ /* 0x002fe200078e0243 */
[-C--:B------:R-:W-:Y:S02]  /*9bc0*/  IADD3 R16, P3, PT, R50, R53.reuse, RZ ;  /* 0x0000003532107210 */ /* 0x080fe40007f7e0ff */
[CC--:B------:R-:W-:Y:S01]  /*9bd0*/  IADD3 R28, P1, PT, R51.reuse, R53.reuse, RZ ;  /* 0x00000035331c7210 */ /* 0x0c0fe20007f3e0ff */
[----:B------:R-:W-:Y:S01]  /*9be0*/  IMAD R71, R8, 0x2, R69 ;  /* 0x0000000208477824 */ /* 0x000fe200078e0245 */
[----:B------:R-:W-:Y:S02]  /*9bf0*/  IADD3 R26, P2, PT, R54, R53, RZ ;  /* 0x00000035361a7210 */ /* 0x000fe40007f5e0ff */
[-C--:B------:R-:W-:Y:S01]  /*9c00*/  LEA.HI.X.SX32 R17, R50, R128.reuse, 0x1, P3 ;  /* 0x0000008032117211 */ /* 0x080fe200018f0eff */
[----:B------:R-:W-:Y:S01]  /*9c10*/  IMAD R75, R8, 0x2, R71 ;  /* 0x00000002084b7824 */ /* 0x000fe200078e0247 */
[----:B------:R-:W-:-:S02]  /*9c20*/  LEA.HI.X.SX32 R29, R51, R128, 0x1, P1 ;  /* 0x00000080331d7211 */ /* 0x000fc400008f0eff */
[-C--:B------:R-:W-:Y:S01]  /*9c30*/  LEA.HI.X.SX32 R27, R54, R128.reuse, 0x1, P2 ;  /* 0x00000080361b7211 */ /* 0x080fe200010f0eff */
[----:B------:R-:W-:Y:S01]  /*9c40*/  IMAD R76, R8, 0x2, R75 ;  /* 0x00000002084c7824 */ /* 0x000fe200078e024b */
[-C--:B------:R-:W-:Y:S02]  /*9c50*/  IADD3 R24, P3, PT, R55, R53.reuse, RZ ;  /* 0x0000003537187210 */ /* 0x080fe40007f7e0ff */
[-C--:B------:R-:W-:Y:S01]  /*9c60*/  IADD3 R46, P1, PT, R56, R53.reuse, RZ ;  /* 0x00000035382e7210 */ /* 0x080fe20007f3e0ff */
[C---:B------:R-:W-:Y:S01]  /*9c70*/  IMAD R81, R8.reuse, 0x2, R76 ;  /* 0x0000000208517824 */ /* 0x040fe200078e024c */
[----:B------:R-:W-:Y:S02]  /*9c80*/  IADD3 R44, P2, PT, R57, R53, RZ ;  /* 0x00000035392c7210 */ /* 0x000fe40007f5e0ff */
[-C--:B------:R-:W-:Y:S01]  /*9c90*/  LEA.HI.X.SX32 R25, R55, R128.reuse, 0x1, P3 ;  /* 0x0000008037197211 */ /* 0x080fe200018f0eff */
[----:B------:R-:W-:Y:S01]  /*9ca0*/  IMAD R83, R8, 0x2, R81 ;  /* 0x0000000208537824 */ /* 0x000fe200078e0251 */
[----:B------:R-:W-:-:S02]  /*9cb0*/  LEA.HI.X.SX32 R47, R56, R128, 0x1, P1 ;  /* 0x00000080382f7211 */ /* 0x000fc400008f0eff */
[-C--:B------:R-:W-:Y:S01]  /*9cc0*/  LEA.HI.X.SX32 R45, R57, R128.reuse, 0x1, P2 ;  /* 0x00000080392d7211 */ /* 0x080fe200010f0eff */
[----:B------:R-:W-:Y:S01]  /*9cd0*/  IMAD R85, R8, 0x2, R83 ;  /* 0x0000000208557824 */ /* 0x000fe200078e0253 */
        /* <DEDUP_REMOVED lines=16> */
[-C--:B------:R-:W-:Y:S01]  /*9de0*/  IADD3 R60, P1, PT, R65, R53.reuse, RZ ;  /* 0x00000035413c7210 */ /* 0x080fe20007f3e0ff */
[----:B------:R-:W-:Y:S01]  /*9df0*/  IMAD R97, R8, 0x2, R95 ;  /* 0x0000000208617824 */ /* 0x000fe200078e025f */
[CC--:B------:R-:W-:Y:S02]  /*9e00*/  IADD3 R62, P2, PT, R66.reuse, R53.reuse, RZ ;  /* 0x00000035423e7210 */ /* 0x0c0fe40007f5e0ff */
[-C--:B------:R-:W-:Y:S02]  /*9e10*/  LEA.HI.X.SX32 R55, R63, R128.reuse, 0x1, P3 ;  /* 0x000000803f377211 */ /* 0x080fe400018f0eff */
[----:B------:R-:W-:Y:S02]  /*9e20*/  IADD3 R64, P3, PT, R67, R53, RZ ;  /* 0x0000003543407210 */ /* 0x000fe40007f7e0ff */
[-C--:B------:R-:W-:Y:S02]  /*9e30*/  LEA.HI.X.SX32 R61, R65, R128.reuse, 0x1, P1 ;  /* 0x00000080413d7211 */ /* 0x080fe400008f0eff */
[----:B------:R-:W-:-:S02]  /*9e40*/  LEA.HI.X.SX32 R63, R66, R128, 0x1, P2 ;  /* 0x00000080423f7211 */ /* 0x000fc400010f0eff */
[-C--:B------:R-:W-:Y:S02]  /*9e50*/  IADD3 R66, P1, PT, R69, R53.reuse, RZ ;  /* 0x0000003545427210 */ /* 0x080fe40007f3e0ff */
[-C--:B------:R-:W-:Y:S02]  /*9e60*/  LEA.HI.X.SX32 R65, R67, R128.reuse, 0x1, P3 ;  /* 0x0000008043417211 */ /* 0x080fe400018f0eff */
[-C--:B------:R-:W-:Y:S02]  /*9e70*/  IADD3 R72, P2, PT, R71, R53.reuse, RZ ;  /* 0x0000003547487210 */ /* 0x080fe40007f5e0ff */
[-C--:B------:R-:W-:Y:S01]  /*9e80*/  LEA.HI.X.SX32 R67, R69, R128.reuse, 0x1, P1 ;  /* 0x0000008045437211 */ /* 0x080fe200008f0eff */
[----:B------:R-:W-:Y:S01]  /*9e90*/  IMAD R69, R8, 0x2, R97 ;  /* 0x0000000208457824 */ /* 0x000fe200078e0261 */
[----:B------:R-:W-:Y:S02]  /*9ea0*/  LEA.HI.X.SX32 R73, R71, R128, 0x1, P2 ;  /* 0x0000008047497211 */ /* 0x000fe400010f0eff */
[-C--:B------:R-:W-:Y:S01]  /*9eb0*/  IADD3 R78, P1, PT, R76, R53.reuse, RZ ;  /* 0x000000354c4e7210 */ /* 0x080fe20007f3e0ff */
[----:B------:R-:W-:Y:S01]  /*9ec0*/  IMAD R71, R8, 0x2, R69 ;  /* 0x0000000208477824 */ /* 0x000fe200078e0245 */
[----:B------:R-:W-:-:S02]  /*9ed0*/  IADD3 R74, P3, PT, R75, R53, RZ ;  /* 0x000000354b4a7210 */ /* 0x000fc40007f7e0ff */
[-C--:B------:R-:W-:Y:S01]  /*9ee0*/  LEA.HI.X.SX32 R79, R76, R128.reuse, 0x1, P1 ;  /* 0x000000804c4f7211 */ /* 0x080fe200008f0eff */
[C---:B------:R-:W-:Y:S01]  /*9ef0*/  IMAD R76, R8.reuse, 0x2, R71 ;  /* 0x00000002084c7824 */ /* 0x040fe200078e0247 */
[-C--:B------:R-:W-:Y:S02]  /*9f00*/  IADD3 R80, P2, PT, R81, R53.reuse, RZ ;  /* 0x0000003551507210 */ /* 0x080fe40007f5e0ff */
[-C--:B------:R-:W-:Y:S01]  /*9f10*/  LEA.HI.X.SX32 R75, R75, R128.reuse, 0x1, P3 ;  /* 0x000000804b4b7211 */ /* 0x080fe200018f0eff */
[C---:B------:R-:W-:Y:S01]  /*9f20*/  IMAD R105, R8.reuse, 0x2, R76 ;  /* 0x0000000208697824 */ /* 0x040fe200078e024c */
[-C--:B------:R-:W-:Y:S02]  /*9f30*/  IADD3 R82, P3, PT, R83, R53.reuse, RZ ;  /* 0x0000003553527210 */ /* 0x080fe40007f7e0ff */
[----:B------:R-:W-:Y:S01]  /*9f40*/  LEA.HI.X.SX32 R81, R81, R128, 0x1, P2 ;  /* 0x0000008051517211 */ /* 0x000fe200010f0eff */
[----:B------:R-:W-:Y:S01]  /*9f50*/  IMAD R107, R8, 0x2, R105 ;  /* 0x00000002086b7824 */ /* 0x000fe200078e0269 */
[----:B------:R-:W-:-:S02]  /*9f60*/  IADD3 R86, P2, PT, R87, R53, RZ ;  /* 0x0000003557567210 */ /* 0x000fc40007f5e0ff */
[-C--:B------:R-:W-:Y:S01]  /*9f70*/  LEA.HI.X.SX32 R83, R83, R128.reuse, 0x1, P3 ;  /* 0x0000008053537211 */ /* 0x080fe200018f0eff */
[C---:B------:R-:W-:Y:S01]  /*9f80*/  IMAD R109, R8.reuse, 0x2, R107 ;  /* 0x00000002086d7824 */ /* 0x040fe200078e026b */
[-C--:B------:R-:W-:Y:S02]  /*9f90*/  IADD3 R84, P1, PT, R85, R53.reuse, RZ ;  /* 0x0000003555547210 */ /* 0x080fe40007f3e0ff */
[-C--:B------:R-:W-:Y:S01]  /*9fa0*/  IADD3 R88, P3, PT, R89, R53.reuse, RZ ;  /* 0x0000003559587210 */ /* 0x080fe20007f7e0ff */
[C---:B------:R-:W-:Y:S01]  /*9fb0*/  IMAD R111, R8.reuse, 0x2, R109 ;  /* 0x00000002086f7824 */ /* 0x040fe200078e026d */
[-C--:B------:R-:W-:Y:S02]  /*9fc0*/  LEA.HI.X.SX32 R87, R87, R128.reuse, 0x1, P2 ;  /* 0x0000008057577211 */ /* 0x080fe400010f0eff */
[----:B------:R-:W-:Y:S01]  /*9fd0*/  IADD3 R92, P2, PT, R93, R53, RZ ;  /* 0x000000355d5c7210 */ /* 0x000fe20007f5e0ff */
[----:B------:R-:W-:Y:S01]  /*9fe0*/  IMAD R113, R8, 0x2, R111 ;  /* 0x0000000208717824 */ /* 0x000fe200078e026f */
[----:B------:R-:W-:-:S02]  /*9ff0*/  LEA.HI.X.SX32 R85, R85, R128, 0x1, P1 ;  /* 0x0000008055557211 */ /* 0x000fc400008f0eff */
[-C--:B------:R-:W-:Y:S02]  /*a000*/  LEA.HI.X.SX32 R89, R89, R128.reuse, 0x1, P3 ;  /* 0x0000008059597211 */ /* 0x080fe400018f0eff */
[-C--:B------:R-:W-:Y:S02]  /*a010*/  IADD3 R90, P1, PT, R91, R53.reuse, RZ ;  /* 0x000000355b5a7210 */ /* 0x080fe40007f3e0ff */
[-C--:B------:R-:W-:Y:S02]  /*a020*/  IADD3 R94, P3, PT, R95, R53.reuse, RZ ;  /* 0x000000355f5e7210 */ /* 0x080fe40007f7e0ff */
[-C--:B------:R-:W-:Y:S02]  /*a030*/  LEA.HI.X.SX32 R93, R93, R128.reuse, 0x1, P2 ;  /* 0x000000805d5d7211 */ /* 0x080fe400010f0eff */
[----:B------:R-:W-:Y:S02]  /*a040*/  IADD3 R98, P2, PT, R69, R53, RZ ;  /* 0x0000003545627210 */ /* 0x000fe40007f5e0ff */
[----:B------:R-:W-:-:S02]  /*a050*/  LEA.HI.X.SX32 R91, R91, R128, 0x1, P1 ;  /* 0x000000805b5b7211 */ /* 0x000fc400008f0eff */
[-C--:B------:R-:W-:Y:S02]  /*a060*/  LEA.HI.X.SX32 R95, R95, R128.reuse, 0x1, P3 ;  /* 0x000000805f5f7211 */ /* 0x080fe400018f0eff */
[-C--:B------:R-:W-:Y:S02]  /*a070*/  IADD3 R96, P1, PT, R97, R53.reuse, RZ ;  /* 0x0000003561607210 */ /* 0x080fe40007f3e0ff */
[-C--:B------:R-:W-:Y:S02]  /*a080*/  IADD3 R100, P3, PT, R71, R53.reuse, RZ ;  /* 0x0000003547647210 */ /* 0x080fe40007f7e0ff */
[-C--:B------:R-:W-:Y:S01]  /*a090*/  LEA.HI.X.SX32 R99, R69, R128.reuse, 0x1, P2 ;  /* 0x0000008045637211 */ /* 0x080fe200010f0eff */
[C---:B------:R-:W-:Y:S01]  /*a0a0*/  IMAD R69, R8.reuse, 0x2, R113 ;  /* 0x0000000208457824 */ /* 0x040fe200078e0271 */
[-C--:B------:R-:W-:Y:S02]  /*a0b0*/  LEA.HI.X.SX32 R97, R97, R128.reuse, 0x1, P1 ;  /* 0x0000008061617211 */ /* 0x080fe400008f0eff */
[----:B------:R-:W-:Y:S01]  /*a0c0*/  LEA.HI.X.SX32 R101, R71, R128, 0x1, P3 ;  /* 0x0000008047657211 */ /* 0x000fe200018f0eff */
[----:B------:R-:W-:Y:S01]  /*a0d0*/  IMAD R71, R8, 0x2, R69 ;  /* 0x0000000208477824 */ /* 0x000fe200078e0245 */
[----:B------:R-:W-:-:S02]  /*a0e0*/  IADD3 R102, P1, PT, R76, R53, RZ ;  /* 0x000000354c667210 */ /* 0x000fc40007f3e0ff */
[-C--:B------:R-:W-:Y:S02]  /*a0f0*/  IADD3 R104, P2, PT, R105, R53.reuse, RZ ;  /* 0x0000003569687210 */ /* 0x080fe40007f5e0ff */
[-C--:B------:R-:W-:Y:S01]  /*a100*/  LEA.HI.X.SX32 R103, R76, R128.reuse, 0x1, P1 ;  /* 0x000000804c677211 */ /* 0x080fe200008f0eff */
[C---:B------:R-:W-:Y:S01]  /*a110*/  IMAD R76, R8.reuse, 0x2, R71 ;  /* 0x00000002084c7824 */ /* 0x040fe200078e0247 */
[-C--:B------:R-:W-:Y:S02]  /*a120*/  IADD3 R106, P3, PT, R107, R53.reuse, RZ ;  /* 0x000000356b6a7210 */ /* 0x080fe40007f7e0ff */
[-C--:B------:R-:W-:Y:S01]  /*a130*/  LEA.HI.X.SX32 R105, R105, R128.reuse, 0x1, P2 ;  /* 0x0000008069697211 */ /* 0x080fe200010f0eff */
[C---:B------:R-:W-:Y:S01]  /*a140*/  IMAD R121, R8.reuse, 0x2, R76 ;  /* 0x0000000208797824 */ /* 0x040fe200078e024c */
[----:B------:R-:W-:Y:S02]  /*a150*/  LEA.HI.X.SX32 R107, R107, R128, 0x1, P3 ;  /* 0x000000806b6b7211 */ /* 0x000fe400018f0eff */
[-C--:B------:R-:W-:Y:S01]  /*a160*/  IADD3 R108, P1, PT, R109, R53.reuse, RZ ;  /* 0x000000356d6c7210 */ /* 0x080fe20007f3e0ff */
[----:B------:R-:W-:Y:S01]  /*a170*/  IMAD R123, R8, 0x2, R121 ;  /* 0x00000002087b7824 */ /* 0x000fe200078e0279 */
[----:B------:R-:W-:-:S02]  /*a180*/  IADD3 R110, P2, PT, R111, R53, RZ ;  /* 0x000000356f6e7210 */ /* 0x000fc40007f5e0ff */
[-C--:B------:R-:W-:Y:S01]  /*a190*/  IADD3 R112, P3, PT, R113, R53.reuse, RZ ;  /* 0x0000003571707210 */ /* 0x080fe20007f7e0ff */
[C---:B------:R-:W-:Y:S01]  /*a1a0*/  IMAD R125, R8.reuse, 0x2, R123 ;  /* 0x00000002087d7824 */ /* 0x040fe200078e027b */
[-C--:B------:R-:W-:Y:S02]  /*a1b0*/  LEA.HI.X.SX32 R109, R109, R128.reuse, 0x1, P1 ;  /* 0x000000806d6d7211 */ /* 0x080fe400008f0eff */
[-C--:B------:R-:W-:Y:S01]  /*a1c0*/  LEA.HI.X.SX32 R111, R111, R128.reuse, 0x1, P2 ;  /* 0x000000806f6f7211 */ /* 0x080fe200010f0eff */
[----:B------:R-:W-:Y:S01]  /*a1d0*/  IMAD R8, R8, 0x2, R125 ;  /* 0x0000000208087824 */ /* 0x000fe200078e027d */
[----:B------:R-:W-:Y:S02]  /*a1e0*/  LEA.HI.X.SX32 R113, R113, R128, 0x1, P3 ;  /* 0x0000008071717211 */ /* 0x000fe400018f0eff */
[-C--:B------:R-:W-:Y:S02]  /*a1f0*/  IADD3 R114, P1, PT, R69, R53.reuse, RZ ;  /* 0x0000003545727210 */ /* 0x080fe40007f3e0ff */
[----:B------:R-:W-:-:S02]  /*a200*/  IADD3 R116, P2, PT, R71, R53, RZ ;  /* 0x0000003547747210 */ /* 0x000fc40007f5e0ff */
[CC--:B------:R-:W-:Y:S02]  /*a210*/  IADD3 R118, P3, PT, R76.reuse, R53.reuse, RZ ;  /* 0x000000354c767210 */ /* 0x0c0fe40007f7e0ff */
[-C--:B------:R-:W-:Y:S02]  /*a220*/  LEA.HI.X.SX32 R115, R69, R128.reuse, 0x1, P1 ;  /* 0x0000008045737211 */ /* 0x080fe400008f0eff */
[-C--:B------:R-:W-:Y:S02]  /*a230*/  LEA.HI.X.SX32 R117, R71, R128.reuse, 0x1, P2 ;  /* 0x0000008047757211 */ /* 0x080fe400010f0eff */
[----:B------:R-:W-:Y:S02]  /*a240*/  LEA.HI.X.SX32 R119, R76, R128, 0x1, P3 ;  /* 0x000000804c777211 */ /* 0x000fe400018f0eff */
[-C--:B------:R-:W-:Y:S02]  /*a250*/  IADD3 R120, P1, PT, R121, R53.reuse, RZ ;  /* 0x0000003579787210 */ /* 0x080fe40007f3e0ff */
[----:B------:R-:W-:-:S02]  /*a260*/  IADD3 R122, P2, PT, R123, R53, RZ ;  /* 0x000000357b7a7210 */ /* 0x000fc40007f5e0ff */
[-C--:B------:R-:W-:Y:S02]  /*a270*/  IADD3 R124, P3, PT, R125, R53.reuse, RZ ;  /* 0x000000357d7c7210 */ /* 0x080fe40007f7e0ff */
[----:B------:R-:W-:Y:S02]  /*a280*/  IADD3 R126, P4, PT, R8, R53, RZ ;  /* 0x00000035087e7210 */ /* 0x000fe40007f9e0ff */
[C---:B0-----:R-:W-:Y:S02]  /*a290*/  PRMT R147, R4.reuse, 0x7773, RZ ;  /* 0x0000777304937816 */ /* 0x041fe400000000ff */
[C---:B------:R-:W-:Y:S02]  /*a2a0*/  PRMT R149, R4.reuse, 0x7772, RZ ;  /* 0x0000777204957816 */ /* 0x040fe400000000ff */
[C---:B------:R-:W-:Y:S02]  /*a2b0*/  PRMT R151, R4.reuse, 0x7771, RZ ;  /* 0x0000777104977816 */ /* 0x040fe400000000ff */
[----:B------:R-:W-:-:S02]  /*a2c0*/  PRMT R153, R4, 0x7770, RZ ;  /* 0x0000777004997816 */ /* 0x000fc400000000ff */
[C---:B------:R-:W-:Y:S02]  /*a2d0*/  PRMT R139, R5.reuse, 0x7773, RZ ;  /* 0x00007773058b7816 */ /* 0x040fe400000000ff */
[C---:B------:R-:W-:Y:S01]  /*a2e0*/  PRMT R141, R5.reuse, 0x7772, RZ ;  /* 0x00007772058d7816 */ /* 0x040fe200000000ff */
[----:B------:R-:W-:Y:S01]  /*a2f0*/  STG.E.U8 desc[UR32][R14.64], R153 ;  /* 0x000000990e007986 */ /* 0x000fe2000c101120 */
[C---:B------:R-:W-:Y:S02]  /*a300*/  PRMT R143, R5.reuse, 0x7771, RZ ;  /* 0x00007771058f7816 */ /* 0x040fe400000000ff */
[----:B------:R-:W-:Y:S01]  /*a310*/  PRMT R145, R5, 0x7770, RZ ;  /* 0x0000777005917816 */ /* 0x000fe200000000ff */
[----:B------:R-:W-:Y:S01]  /*a320*/  STG.E.U8 desc[UR32][R12.64], R151 ;  /* 0x000000970c007986 */ /* 0x000fe2000c101120 */
[C---:B------:R-:W-:Y:S02]  /*a330*/  PRMT R131, R6.reuse, 0x7773, RZ ;  /* 0x0000777306837816 */ /* 0x040fe400000000ff */
[C---:B------:R-:W-:Y:S01]  /*a340*/  PRMT R133, R6.reuse, 0x7772, RZ ;  /* 0x0000777206857816 */ /* 0x040fe200000000ff */
[----:B------:R-:W-:Y:S01]  /*a350*/  STG.E.U8 desc[UR32][R10.64], R149 ;  /* 0x000000950a007986 */ /* 0x000fe2000c101120 */
[----:B------:R-:W-:-:S02]  /*a360*/  PRMT R135, R6, 0x7771, RZ ;  /* 0x0000777106877816 */ /* 0x000fc400000000ff */
[----:B------:R-:W-:Y:S01]  /*a370*/  PRMT R137, R6, 0x7770, RZ ;  /* 0x0000777006897816 */ /* 0x000fe200000000ff */
[----:B------:R-:W-:Y:S01]  /*a380*/  STG.E.U8 desc[UR32][R20.64], R147 ;  /* 0x0000009314007986 */ /* 0x000fe2000c101120 */
[C---:B------:R-:W-:Y:S02]  /*a390*/  PRMT R53, R7.reuse, 0x7773, RZ ;  /* 0x0000777307357816 */ /* 0x040fe400000000ff */
[C---:B------:R-:W-:Y:S01]  /*a3a0*/  PRMT R69, R7.reuse, 0x7772, RZ ;  /* 0x0000777207457816 */ /* 0x040fe200000000ff */
[----:B------:R-:W-:Y:S01]  /*a3b0*/  STG.E.U8 desc[UR32][R18.64], R145 ;  /* 0x0000009112007986 */ /* 0x000fe2000c101120 */
[C---:B------:R-:W-:Y:S02]  /*a3c0*/  PRMT R71, R7.reuse, 0x7771, RZ ;  /* 0x0000777107477816 */ /* 0x040fe400000000ff */
[----:B------:R-:W-:Y:S01]  /*a3d0*/  PRMT R129, R7, 0x7770, RZ ;  /* 0x0000777007817816 */ /* 0x000fe200000000ff */
[----:B------:R-:W-:Y:S01]  /*a3e0*/  STG.E.U8 desc[UR32][R16.64], R143 ;  /* 0x0000008f10007986 */ /* 0x000fe2000c101120 */
[----:B------:R-:W-:-:S02]  /*a3f0*/  LEA.HI.X.SX32 R121, R121, R128, 0x1, P1 ;  /* 0x0000008079797211 */ /* 0x000fc400008f0eff */
[-C--:B------:R-:W-:Y:S01]  /*a400*/  LEA.HI.X.SX32 R123, R123, R128.reuse, 0x1, P2 ;  /* 0x000000807b7b7211 */ /* 0x080fe200010f0eff */
[----:B------:R-:W0:Y:S01]  /*a410*/  LDS.128 R4, [R3+UR14+0x1000] ;  /* 0x0010000e03047984 */ /* 0x000e220008000c00 */
[-C--:B------:R-:W-:Y:S02]  /*a420*/  LEA.HI.X.SX32 R125, R125, R128.reuse, 0x1, P3 ;  /* 0x000000807d7d7211 */ /* 0x080fe400018f0eff */
[----:B------:R-:W-:Y:S01]  /*a430*/  LEA.HI.X.SX32 R127, R8, R128, 0x1, P4 ;  /* 0x00000080087f7211 */ /* 0x000fe200020f0eff */
[----:B------:R0:W-:Y:S01]  /*a440*/  STG.E.U8 desc[UR32][R28.64], R141 ;  /* 0x0000008d1c007986 */ /* 0x0001e2000c101120 */
[----:B------:R-:W-:-:S03]  /*a450*/  ISETP.GE.U32.AND P1, PT, R0, 0x80, PT ;  /* 0x000000800000780c */ /* 0x000fc60003f26070 */
[----:B------:R1:W-:Y:S04]  /*a460*/  STG.E.U8 desc[UR32][R26.64], R139 ;  /* 0x0000008b1a007986 */ /* 0x0003e8000c101120 */
[----:B------:R2:W-:Y:S04]  /*a470*/  STG.E.U8 desc[UR32][R24.64], R137 ;  /* 0x0000008918007986 */ /* 0x0005e8000c101120 */
[----:B------:R-:W-:Y:S04]  /*a480*/  STG.E.U8 desc[UR32][R46.64], R135 ;  /* 0x000000872e007986 */ /* 0x000fe8000c101120 */
[----:B------:R-:W-:Y:S04]  /*a490*/  STG.E.U8 desc[UR32][R44.64], R133 ;  /* 0x000000852c007986 */ /* 0x000fe8000c101120 */
[----:B------:R-:W-:Y:S04]  /*a4a0*/  STG.E.U8 desc[UR32][R42.64], R131 ;  /* 0x000000832a007986 */ /* 0x000fe8000c101120 */
[----:B------:R-:W-:Y:S04]  /*a4b0*/  STG.E.U8 desc[UR32][R50.64], R129 ;  /* 0x0000008132007986 */ /* 0x000fe8000c101120 */
[----:B------:R-:W-:Y:S04]  /*a4c0*/  STG.E.U8 desc[UR32][R48.64], R71 ;  /* 0x0000004730007986 */ /* 0x000fe8000c101120 */
[----:B------:R-:W-:Y:S04]  /*a4d0*/  STG.E.U8 desc[UR32][R58.64], R69 ;  /* 0x000000453a007986 */ /* 0x000fe8000c101120 */
[----:B------:R-:W-:Y:S01]  /*a4e0*/  STG.E.U8 desc[UR32][R56.64], R53 ;  /* 0x0000003538007986 */ /* 0x000fe2000c101120 */
[----:B0-----:R-:W-:-:S02]  /*a4f0*/  PRMT R29, R4, 0x7772, RZ ;  /* 0x00007772041d7816 */ /* 0x001fc400000000ff */
[----:B-1----:R-:W-:Y:S01]  /*a500*/  PRMT R27, R4, 0x7773, RZ ;  /* 0x00007773041b7816 */ /* 0x002fe200000000ff */
[----:B------:R0:W-:Y:S01]  /*a510*/  STG.E.U8 desc[UR32][R54.64], R33 ;  /* 0x0000002136007986 */ /* 0x0001e2000c101120 */
[C---:B--2---:R-:W-:Y:S02]  /*a520*/  PRMT R25, R5.reuse, 0x7770, RZ ;  /* 0x0000777005197816 */ /* 0x044fe400000000ff */
[C---:B------:R-:W-:Y:S01]  /*a530*/  PRMT R21, R5.reuse, 0x7772, RZ ;  /* 0x0000777205157816 */ /* 0x040fe200000000ff */
[----:B------:R1:W-:Y:S01]  /*a540*/  STG.E.U8 desc[UR32][R60.64], R23 ;  /* 0x000000173c007986 */ /* 0x0003e2000c101120 */
[----:B------:R-:W-:Y:S02]  /*a550*/  PRMT R19, R5, 0x7773, RZ ;  /* 0x0000777305137816 */ /* 0x000fe400000000ff */
[C---:B------:R-:W-:Y:S01]  /*a560*/  PRMT R17, R6.reuse, 0x7770, RZ ;  /* 0x0000777006117816 */ /* 0x040fe200000000ff */
[----:B------:R-:W-:Y:S01]  /*a570*/  STG.E.U8 desc[UR32][R62.64], R22 ;  /* 0x000000163e007986 */ /* 0x000fe2000c101120 */
[----:B------:R-:W-:-:S02]  /*a580*/  PRMT R15, R6, 0x7771, RZ ;  /* 0x00007771060f7816 */ /* 0x000fc400000000ff */
[----:B------:R-:W-:Y:S01]  /*a590*/  PRMT R13, R6, 0x7772, RZ ;  /* 0x00007772060d7816 */ /* 0x000fe200000000ff */
[----:B------:R2:W-:Y:S01]  /*a5a0*/  STG.E.U8 desc[UR32][R64.64], R9 ;  /* 0x0000000940007986 */ /* 0x0005e2000c101120 */
[----:B0-----:R-:W-:Y:S02]  /*a5b0*/  PRMT R33, R4, 0x7770, RZ ;  /* 0x0000777004217816 */ /* 0x001fe400000000ff */
[----:B------:R-:W-:Y:S01]  /*a5c0*/  PRMT R11, R6, 0x7773, RZ ;  /* 0x00007773060b7816 */ /* 0x000fe200000000ff */
[----:B------:R-:W-:Y:S01]  /*a5d0*/  STG.E.U8 desc[UR32][R66.64], R37 ;  /* 0x0000002542007986 */ /* 0x000fe2000c101120 */
[----:B-1----:R-:W-:Y:S02]  /*a5e0*/  PRMT R23, R5, 0x7771, RZ ;  /* 0x0000777105177816 */ /* 0x002fe400000000ff */
[C---:B------:R-:W-:Y:S01]  /*a5f0*/  PRMT R3, R7.reuse, 0x7773, RZ ;  /* 0x0000777307037816 */ /* 0x040fe200000000ff */
[----:B------:R-:W-:Y:S01]  /*a600*/  STG.E.U8 desc[UR32][R72.64], R32 ;  /* 0x0000002048007986 */ /* 0x000fe2000c101120 */
[----:B------:R-:W-:-:S03]  /*a610*/  PRMT R5, R7, 0x7772, RZ ;  /* 0x0000777207057816 */ /* 0x000fc600000000ff */
[----:B------:R0:W-:Y:S01]  /*a620*/  STG.E.U8 desc[UR32][R74.64], R31 ;  /* 0x0000001f4a007986 */ /* 0x0001e2000c101120 */
[C---:B--2---:R-:W-:Y:S02]  /*a630*/  PRMT R9, R7.reuse, 0x7771, RZ ;  /* 0x0000777107097816 */ /* 0x044fe400000000ff */
[----:B------:R-:W-:Y:S01]  /*a640*/  PRMT R7, R7, 0x7770, RZ ;  /* 0x0000777007077816 */ /* 0x000fe200000000ff */
[----:B------:R-:W-:Y:S04]  /*a650*/  STG.E.U8 desc[UR32][R78.64], R30 ;  /* 0x0000001e4e007986 */ /* 0x000fe8000c101120 */
[----:B------:R-:W-:Y:S04]  /*a660*/  STG.E.U8 desc[UR32][R80.64], R41 ;  /* 0x0000002950007986 */ /* 0x000fe8000c101120 */
[----:B------:R-:W-:Y:S01]  /*a670*/  STG.E.U8 desc[UR32][R82.64], R36 ;  /* 0x0000002452007986 */ /* 0x000fe2000c101120 */
[----:B0-----:R-:W-:-:S03]  /*a680*/  PRMT R31, R4, 0x7771, RZ ;  /* 0x00007771041f7816 */ /* 0x001fc600000000ff */
[----:B------:R-:W-:Y:S04]  /*a690*/  STG.E.U8 desc[UR32][R84.64], R35 ;  /* 0x0000002354007986 */ /* 0x000fe8000c101120 */
        /* <DEDUP_REMOVED lines=15> */
[----:B------:R0:W-:Y:S04]  /*a790*/  STG.E.U8 desc[UR32][R116.64], R13 ;  /* 0x0000000d74007986 */ /* 0x0001e8000c101120 */
[----:B------:R-:W-:Y:S04]  /*a7a0*/  STG.E.U8 desc[UR32][R118.64], R11 ;  /* 0x0000000b76007986 */ /* 0x000fe8000c101120 */
[----:B------:R-:W-:Y:S04]  /*a7b0*/  STG.E.U8 desc[UR32][R120.64], R7 ;  /* 0x0000000778007986 */ /* 0x000fe8000c101120 */
[----:B------:R-:W-:Y:S01]  /*a7c0*/  STG.E.U8 desc[UR32][R122.64], R9 ;  /* 0x000000097a007986 */ /* 0x000fe2000c101120 */
[----:B0-----:R-:W0:Y:S03]  /*a7d0*/  LDC.64 R12, c[0x0][0x3a0] ;  /* 0x0000e800ff0c7b82 */ /* 0x001e260000000a00 */
[----:B------:R-:W-:Y:S04]  /*a7e0*/  STG.E.U8 desc[UR32][R124.64], R5 ;  /* 0x000000057c007986 */ /* 0x000fe8000c101120 */
[----:B------:R1:W-:Y:S01]  /*a7f0*/  STG.E.U8 desc[UR32][R126.64], R3 ;  /* 0x000000037e007986 */ /* 0x0003e2000c101120 */
[----:B------:R-:W-:Y:S01]  /*a800*/  BAR.SYNC.DEFER_BLOCKING 0x0 ;  /* 0x0000000000007b1d */ /* 0x000fe20000010000 */
[----:B-1----:R-:W-:-:S02]  /*a810*/  IMAD.SHL.U32 R3, R68, 0x4, RZ ;  /* 0x0000000444037824 */ /* 0x002fc400078e00ff */
[----:B------:R-:W-:-:S03]  /*a820*/  IMAD.HI R68, R68, 0x4, RZ ;  /* 0x0000000444447827 */ /* 0x000fc600078e02ff */
[----:B------:R0:W-:Y:S02]  /*a830*/  STSM.16.M88 [R2], R77 ;  /* 0x0000004d02007844 */ /* 0x0001e40000000000 */
[----:B------:R-:W-:Y:S01]  /*a840*/  BAR.SYNC.DEFER_BLOCKING 0x0 ;  /* 0x0000000000007b1d */ /* 0x000fe20000010000 */
[----:B0-----:R-:W-:-:S04]  /*a850*/  IADD3 R2, P2, P3, R3, UR6, R12 ;  /* 0x0000000603027c10 */ /* 0x001fc8000fb5e00c */
[----:B------:R-:W-:Y:S01]  /*a860*/  IADD3.X R3, PT, PT, R68, UR5, R13, P2, P3 ;  /* 0x0000000544037c10 */ /* 0x000fe200097e640d */
[----:B------:R-:W0:Y:S04]  /*a870*/  LDSM.16.M88 R17, [R70+UR14] ;  /* 0x0000000e4611783b */ /* 0x000e280008000000 */
[----:B0-----:R0:W-:Y:S01]  /*a880*/  @!P1 STG.E desc[UR32][R2.64], R17 ;  /* 0x0000001102009986 */ /* 0x0011e2000c101920 */
[----:B------:R-:W-:Y:S06]  /*a890*/  BAR.SYNC.DEFER_BLOCKING 0x0 ;  /* 0x0000000000007b1d */ /* 0x000fec0000010000 */
[----:B------:R-:W-:Y:S05]  /*a8a0*/  @P0 BRA `(.L_x_19) ;  /* 0x0000000000a00947 */ /* 0x000fea0003800000 */
[----:B------:R-:W1:Y:S01]  /*a8b0*/  S2UR UR5, SR_CgaCtaId ;  /* 0x00000000000579c3 */ /* 0x000e620000008800 */
[----:B------:R-:W-:Y:S01]  /*a8c0*/  NOP ;  /* 0x0000000000007918 */ /* 0x000fe20000000000 */
[----:B------:R-:W-:Y:S01]  /*a8d0*/  UMOV UR4, 0x50 ;  /* 0x0000005000047882 */ /* 0x000fe20000000000 */
[----:B------:R-:W-:Y:S02]  /*a8e0*/  IMAD.U32 R0, RZ, RZ, UR15 ;  /* 0x0000000fff007e24 */ /* 0x000fe4000f8e00ff */
[----:B0-----:R-:W-:Y:S02]  /*a8f0*/  IMAD.MOV.U32 R3, RZ, RZ, 0xff ;  /* 0x000000ffff037424 */ /* 0x001fe400078e00ff */
[----:B------:R-:W-:Y:S01]  /*a900*/  IMAD.MOV.U32 R7, RZ, RZ, 0x1 ;  /* 0x00000001ff077424 */ /* 0x000fe200078e00ff */
[----:B------:R-:W-:-:S04]  /*a910*/  LOP3.LUT R0, R0, 0xffff, RZ, 0xc0, !PT ;  /* 0x0000ffff00007812 */ /* 0x000fc800078ec0ff */
[----:B------:R-:W-:-:S05]  /*a920*/  SHF.R.U32.HI R0, RZ, 0x5, R0 ;  /* 0x00000005ff007819 */ /* 0x000fca0000011600 */
[----:B------:R-:W-:Y:S01]  /*a930*/  VIADD R2, R0, 0x10 ;  /* 0x0000001000027836 */ /* 0x000fe20000000000 */
[----:B------:R-:W-:Y:S01]  /*a940*/  SHF.L.U32 R0, R3, R0, RZ ;  /* 0x0000000003007219 */ /* 0x000fe200000006ff */
[----:B-1----:R-:W-:-:S03]  /*a950*/  ULEA UR6, UR5, UR4, 0x18 ;  /* 0x0000000405067291 */ /* 0x002fc6000f8ec0ff */
[----:B------:R-:W-:-:S04]  /*a960*/  SHF.L.U32 R3, R7, R2, RZ ;  /* 0x0000000207037219 */ /* 0x000fc800000006ff */
[----:B------:R-:W-:Y:S02]  /*a970*/  LOP3.LUT R0, R3, R0, RZ, 0xfc, !PT ;  /* 0x0000000003007212 */ /* 0x000fe400078efcff */
[----:B------:R-:W0:Y:S02]  /*a980*/  LDS R5, [UR6] ;  /* 0x00000006ff057984 */ /* 0x000e240008000800 */
[C---:B------:R-:W-:Y:S02]  /*a990*/  LOP3.LUT R2, R0.reuse, 0xffff, RZ, 0xc0, !PT ;  /* 0x0000ffff00027812 */ /* 0x040fe400078ec0ff */
[----:B0-----:R-:W-:-:S04]  /*a9a0*/  LOP3.LUT R3, R0, 0xffff, R5, 0x80, !PT ;  /* 0x0000ffff00037812 */ /* 0x001fc800078e8005 */
[----:B------:R-:W-:-:S13]  /*a9b0*/  ISETP.NE.AND P0, PT, R3, R2, PT ;  /* 0x000000020300720c */ /* 0x000fda0003f05270 */
[----:B------:R-:W-:Y:S05]  /*a9c0*/  @P0 BRA `(.L_x_20) ;  /* 0x0000000000500947 */ /* 0x000fea0003800000 */
[----:B------:R-:W-:Y:S02]  /*a9d0*/  SHF.R.U32.HI R5, RZ, 0x10, R5 ;  /* 0x00000010ff057819 */ /* 0x000fe40000011605 */
[----:B------:R-:W-:-:S04]  /*a9e0*/  SHF.R.U32.HI R2, RZ, 0x10, R0 ;  /* 0x00000010ff027819 */ /* 0x000fc80000011600 */
[----:B------:R-:W-:-:S04]  /*a9f0*/  LOP3.LUT R5, R5, R2, RZ, 0xc0, !PT ;  /* 0x0000000205057212 */ /* 0x000fc800078ec0ff */
[----:B------:R-:W-:-:S13]  /*aa00*/  ISETP.NE.AND P0, PT, R5, R2, PT ;  /* 0x000000020500720c */ /* 0x000fda0003f05270 */
[----:B------:R-:W-:Y:S05]  /*aa10*/  @P0 BRA `(.L_x_21) ;  /* 0x0000000000300947 */ /* 0x000fea0003800000 */
[----:B------:R-:W-:Y:S01]  /*aa20*/  R2UR UR4, R0 ;  /* 0x00000000000472ca */ /* 0x000fe200000e0000 */
[----:B------:R-:W-:Y:S01]  /*aa30*/  VOTEU.ANY UR5, UPT, PT ;  /* 0x0000000000057886 */ /* 0x000fe200038e0100 */
[----:B------:R-:W0:Y:S01]  /*aa40*/  S2R R0, SR_LANEID ;  /* 0x0000000000007919 */ /* 0x000e220000000000 */
[----:B------:R-:W-:-:S10]  /*aa50*/  UFLO.U32 UR5, UR5 ;  /* 0x00000005000572bd */ /* 0x000fd400080e0000 */
[----:B------:R-:W-:-:S06]  /*aa60*/  ULOP3.LUT UR4, URZ, UR4, URZ, 0x33, !UPT ;  /* 0x00000004ff047292 */ /* 0x000fcc000f8e33ff */
[----:B------:R-:W-:-:S04]  /*aa70*/  IMAD.U32 R2, RZ, RZ, UR4 ;  /* 0x00000004ff027e24 */ /* 0x000fc8000f8e00ff */
[----:B------:R-:W1:Y:S02]  /*aa80*/  REDUX UR7, R2 ;  /* 0x00000000020773c4 */ /* 0x000e640000000000 */
[----:B------:R2:W-:Y:S01]  /*aa90*/  UTCATOMSWS.AND URZ, UR4 ;  /* 0x0000000400ff79e3 */ /* 0x0005e20008000000 */
[----:B0-----:R-:W-:Y:S01]  /*aaa0*/  ISETP.EQ.U32.AND P0, PT, R0, UR5, PT ;  /* 0x0000000500007c0c */ /* 0x001fe2000bf02070 */
[----:B-1----:R-:W-:-:S12]  /*aab0*/  IMAD.U32 R0, RZ, RZ, UR7 ;  /* 0x00000007ff007e24 */ /* 0x002fd8000f8e00ff */
[----:B------:R2:W-:Y:S01]  /*aac0*/  @P0 ATOMS.AND RZ, [UR6], R0 ;  /* 0x00000000ffff098c */ /* 0x0005e2000a800006 */
[----:B------:R-:W-:Y:S05]  /*aad0*/  BRA `(.L_x_19) ;  /* 0x0000000000147947 */ /* 0x000fea0003800000 */
.L_x_21:
[----:B------:R-:W-:-:S07]  /*aae0*/  MOV R2, 0xab00 ;  /* 0x0000ab0000027802 */ /* 0x000fce0000000f00 */
[----:B------:R-:W-:Y:S05]  /*aaf0*/  CALL.REL.NOINC `($__internal_0_$__cuda_sm10x_tcgen05_guardrail_trap_col_being_dealloced_not_returned_by_alloc) ;  /* 0x0000000000447944 */ /* 0x000fea0003c00000 */
[----:B------:R-:W-:Y:S05]  /*ab00*/  BRA `(.L_x_19) ;  /* 0x0000000000087947 */ /* 0x000fea0003800000 */
.L_x_20:
[----:B------:R-:W-:-:S07]  /*ab10*/  MOV R2, 0xab30 ;  /* 0x0000ab3000027802 */ /* 0x000fce0000000f00 */
[----:B------:R-:W-:Y:S05]  /*ab20*/  CALL.REL.NOINC `($__internal_2_$__cuda_sm10x_tcgen05_guardrail_trap_unallocated_columns_being_dealloced) ;  /* 0x0000000000507944 */ /* 0x000fea0003c00000 */
.L_x_19:
[----:B------:R-:W-:Y:S01]  /*ab30*/  NOP ;  /* 0x0000000000007918 */ /* 0x000fe20000000000 */
[----:B--2---:R-:W-:Y:S05]  /*ab40*/  EXIT ;  /* 0x000000000000794d */ /* 0x004fea0003800000 */
.L_x_8:
[----:B------:R-:W1:Y:S02]  /*ab50*/  SYNCS.PHASECHK.TRANS64.TRYWAIT P4, [UR14+0x8000], RZ ;  /* 0x008000ffff0075a7 */ /* 0x000e64000808110e */
[----:B-1----:R-:W-:Y:S05]  /*ab60*/  @!P4 BRA `(.L_x_8) ;  /* 0xfffffffc00f8c947 */ /* 0x002fea000383ffff */
[----:B------:R-:W-:Y:S05]  /*ab70*/  BRA `(.L_x_7) ;  /* 0xffffff80000c7947 */ /* 0x000fea000383ffff */
.L_x_13:
[----:B------:R-:W1:Y:S02]  /*ab80*/  SYNCS.PHASECHK.TRANS64.TRYWAIT P2, [UR14+0xc010], RZ ;  /* 0x00c010ffff0075a7 */ /* 0x000e64000804110e */
[----:B-1----:R-:W-:Y:S05]  /*ab90*/  @!P2 BRA `(.L_x_13) ;  /* 0xfffffffc00f8a947 */ /* 0x002fea000383ffff */
[----:B------:R-:W-:Y:S05]  /*aba0*/  BRA `(.L_x_22) ;  /* 0xffffffb0001c7947 */ /* 0x000fea000383ffff */
.L_x_14:
[----:B------:R-:W1:Y:S02]  /*abb0*/  SYNCS.PHASECHK.TRANS64.TRYWAIT P2, [UR12], R36 ;  /* 0x00000024ff0075a7 */ /* 0x000e64000804110c */
[----:B-1----:R-:W-:Y:S05]  /*abc0*/  @!P2 BRA `(.L_x_14) ;  /* 0xfffffffc00f8a947 */ /* 0x002fea000383ffff */
[----:B------:R-:W-:Y:S05]  /*abd0*/  BRA `(.L_x_23) ;  /* 0xffffffbc00207947 */ /* 0x000fea000383ffff */
.L_x_18:
[----:B------:R-:W0:Y:S02]  /*abe0*/  SYNCS.PHASECHK.TRANS64.TRYWAIT P2, [UR12], R4 ;  /* 0x00000004ff0075a7 */ /* 0x000e24000804110c */
[----:B0-----:R-:W-:Y:S05]  /*abf0*/  @!P2 BRA `(.L_x_18) ;  /* 0xfffffffc00f8a947 */ /* 0x001fea000383ffff */
[----:B------:R-:W-:Y:S05]  /*ac00*/  BRA `(.L_x_17) ;  /* 0xffffffcc000c7947 */ /* 0x000fea000383ffff */
        .weak           $__internal_0_$__cuda_sm10x_tcgen05_guardrail_trap_col_being_dealloced_not_returned_by_alloc
        .type           $__internal_0_$__cuda_sm10x_tcgen05_guardrail_trap_col_being_dealloced_not_returned_by_alloc,@function
        .size           $__internal_0_$__cuda_sm10x_tcgen05_guardrail_trap_col_being_dealloced_not_returned_by_alloc,($__internal_1_$__cuda_sm10x_tcgen05_guardrail_trap_phase_invalid_during_alloc - $__internal_0_$__cuda_sm10x_tcgen05_guardrail_trap_col_being_dealloced_not_returned_by_alloc)
$__internal_0_$__cuda_sm10x_tcgen05_guardrail_trap_col_being_dealloced_not_returned_by_alloc:
[----:B------:R-:W-:Y:S05]  /*ac10*/  BPT.TRAP 0x1 ;  /* 0x000000040000795c */ /* 0x000fea0000300000 */
[----:B------:R-:W-:-:S04]  /*ac20*/  IMAD.MOV.U32 R3, RZ, RZ, 0x0 ;  /* 0x00000000ff037424 */ /* 0x000fc800078e00ff */
[----:B------:R-:W-:Y:S05]  /*ac30*/  RET.REL.NODEC R2 `(attn_fwd) ;  /* 0xffffff5002f07950 */ /* 0x000fea0003c3ffff */
        .weak           $__internal_1_$__cuda_sm10x_tcgen05_guardrail_trap_phase_invalid_during_alloc
        .type           $__internal_1_$__cuda_sm10x_tcgen05_guardrail_trap_phase_invalid_during_alloc,@function
        .size           $__internal_1_$__cuda_sm10x_tcgen05_guardrail_trap_phase_invalid_during_alloc,($__internal_2_$__cuda_sm10x_tcgen05_guardrail_trap_unallocated_columns_being_dealloced - $__internal_1_$__cuda_sm10x_tcgen05_guardrail_trap_phase_invalid_during_alloc)
$__internal_1_$__cuda_sm10x_tcgen05_guardrail_trap_phase_invalid_during_alloc:
[----:B------:R-:W-:Y:S05]  /*ac40*/  BPT.TRAP 0x1 ;  /* 0x000000040000795c */ /* 0x000fea0000300000 */
[----:B------:R-:W-:-:S04]  /*ac50*/  IMAD.MOV.U32 R3, RZ, RZ, 0x0 ;  /* 0x00000000ff037424 */ /* 0x000fc800078e00ff */
[----:B------:R-:W-:Y:S05]  /*ac60*/  RET.REL.NODEC R2 `(attn_fwd) ;  /* 0xffffff5002e47950 */ /* 0x000fea0003c3ffff */
        .weak           $__internal_2_$__cuda_sm10x_tcgen05_guardrail_trap_unallocated_columns_being_dealloced
        .type           $__internal_2_$__cuda_sm10x_tcgen05_guardrail_trap_unallocated_columns_being_dealloced,@function
        .size           $__internal_2_$__cuda_sm10x_tcgen05_guardrail_trap_unallocated_columns_being_dealloced,(.L_x_27 - $__internal_2_$__cuda_sm10x_tcgen05_guardrail_trap_unallocated_columns_being_dealloced)
$__internal_2_$__cuda_sm10x_tcgen05_guardrail_trap_unallocated_columns_being_dealloced:
[----:B------:R-:W-:Y:S05]  /*ac70*/  BPT.TRAP 0x1 ;  /* 0x000000040000795c */ /* 0x000fea0000300000 */
[----:B------:R-:W-:-:S04]  /*ac80*/  IMAD.MOV.U32 R3, RZ, RZ, 0x0 ;  /* 0x00000000ff037424 */ /* 0x000fc800078e00ff */
[----:B------:R-:W-:Y:S05]  /*ac90*/  RET.REL.NODEC R2 `(attn_fwd) ;  /* 0xffffff5002d87950 */ /* 0x000fea0003c3ffff */
.L_x_24:
[----:B------:R-:W-:-:S00]  /*aca0*/  BRA `(.L_x_24) ;  /* 0xfffffffc00fc7947 */ /* 0x000fc0000383ffff */
[----:B------:R-:W-:-:S00]  /*acb0*/  NOP ;  /* 0x0000000000007918 */ /* 0x000fc00000000000 */
        /* <DEDUP_REMOVED lines=12> */
.L_x_27:


//--------------------- .nv.global.init           --------------------------
	.section	.nv.global.init,"aw",@progbits
.nv.global.init:
	.type		_$_str,@object
	.size		_$_str,(.L_3 - _$_str)
_$_str:
        /*0000*/ 	.byte	0x5f, 0x5f, 0x43, 0x55, 0x44, 0x41, 0x5f, 0x46, 0x54, 0x5a, 0x00
.L_3:


//--------------------- .nv.shared.attn_fwd       --------------------------
	.section	.nv.shared.attn_fwd,"aw",@nobits
	.sectionflags	@""
	.align	16
	.zero		1024


//--------------------- .nv.shared.reserved.0     --------------------------
	.section	.nv.shared.reserved.0,"aw",@nobits
	.align	8
	.weak		__nv_reservedSMEM_offset_0_alias
	.size		__nv_reservedSMEM_offset_0_alias, 0, 64
	.other		__nv_reservedSMEM_offset_0_alias,@"STO_CUDA_RESERVED_SHARED STV_DEFAULT"
__nv_reservedSMEM_offset_0_alias:
	.zero		0
.nv.shared.reserved.0:
	.zero		64
	.weak		__nv_reservedSMEM_allocation_phase
	.type		__nv_reservedSMEM_allocation_phase,@object
	.size		__nv_reservedSMEM_allocation_phase,(.L_0 - __nv_reservedSMEM_allocation_phase)
__nv_reservedSMEM_allocation_phase:
	.zero		1
.L_0:
	.zero		7
	.weak		__nv_reservedSMEM_devtool_atexit_pc
	.type		__nv_reservedSMEM_devtool_atexit_pc,@object
	.size		__nv_reservedSMEM_devtool_atexit_pc,(__nv_reservedSMEM_allocation_mask - __nv_reservedSMEM_devtool_atexit_pc)
__nv_reservedSMEM_devtool_atexit_pc:
	.zero		8
	.weak		__nv_reservedSMEM_allocation_mask
	.type		__nv_reservedSMEM_allocation_mask,@object
	.size		__nv_reservedSMEM_allocation_mask,(.L_2 - __nv_reservedSMEM_allocation_mask)
__nv_reservedSMEM_allocation_mask:
	.zero		4
.L_2:


//--------------------- .nv.constant0.attn_fwd    --------------------------
	.section	.nv.constant0.attn_fwd,"a",@progbits
	.sectionflags	@""
	.align	4
.nv.constant0.attn_fwd:
	.zero		1032


//--------------------- SYMBOLS --------------------------

	.type		.nv.reservedSmem.offset0,@object
	.size		.nv.reservedSmem.offset0,0x4
	.type		.nv.reservedSmem.cap,@object
	.size		.nv.reservedSmem.cap,0x4
